//
// Generated by NVIDIA NVVM Compiler
//
// Compiler Build ID: CL-36424714
// Cuda compilation tools, release 13.0, V13.0.88
// Based on NVVM 20.0.0
//

.version 9.0
.target sm_100
.address_size 64

	// .globl	_Z20rotate_volume_kernelIhEvPKT_PS0_iiidddd
// _ZZ20rotate_volume_kernelIhEvPKT_PS0_iiiddddE1R_$_0 has been demoted
// _ZZ20rotate_volume_kernelIhEvPKT_PS0_iiiddddE1R_$_1 has been demoted
// _ZZ20rotate_volume_kernelIhEvPKT_PS0_iiiddddE1R_$_2 has been demoted
// _ZZ20rotate_volume_kernelIhEvPKT_PS0_iiiddddE1R_$_3 has been demoted
// _ZZ20rotate_volume_kernelIhEvPKT_PS0_iiiddddE1R_$_4 has been demoted
// _ZZ20rotate_volume_kernelIhEvPKT_PS0_iiiddddE1R_$_5 has been demoted
// _ZZ20rotate_volume_kernelIhEvPKT_PS0_iiiddddE1R_$_6 has been demoted
// _ZZ20rotate_volume_kernelIhEvPKT_PS0_iiiddddE1R_$_7 has been demoted
// _ZZ20rotate_volume_kernelIhEvPKT_PS0_iiiddddE1R_$_8 has been demoted
// _ZZ20rotate_volume_kernelItEvPKT_PS0_iiiddddE1R_$_0 has been demoted
// _ZZ20rotate_volume_kernelItEvPKT_PS0_iiiddddE1R_$_1 has been demoted
// _ZZ20rotate_volume_kernelItEvPKT_PS0_iiiddddE1R_$_2 has been demoted
// _ZZ20rotate_volume_kernelItEvPKT_PS0_iiiddddE1R_$_3 has been demoted
// _ZZ20rotate_volume_kernelItEvPKT_PS0_iiiddddE1R_$_4 has been demoted
// _ZZ20rotate_volume_kernelItEvPKT_PS0_iiiddddE1R_$_5 has been demoted
// _ZZ20rotate_volume_kernelItEvPKT_PS0_iiiddddE1R_$_6 has been demoted
// _ZZ20rotate_volume_kernelItEvPKT_PS0_iiiddddE1R_$_7 has been demoted
// _ZZ20rotate_volume_kernelItEvPKT_PS0_iiiddddE1R_$_8 has been demoted
// _ZZ20rotate_volume_kernelIfEvPKT_PS0_iiiddddE1R_$_0 has been demoted
// _ZZ20rotate_volume_kernelIfEvPKT_PS0_iiiddddE1R_$_1 has been demoted
// _ZZ20rotate_volume_kernelIfEvPKT_PS0_iiiddddE1R_$_2 has been demoted
// _ZZ20rotate_volume_kernelIfEvPKT_PS0_iiiddddE1R_$_3 has been demoted
// _ZZ20rotate_volume_kernelIfEvPKT_PS0_iiiddddE1R_$_4 has been demoted
// _ZZ20rotate_volume_kernelIfEvPKT_PS0_iiiddddE1R_$_5 has been demoted
// _ZZ20rotate_volume_kernelIfEvPKT_PS0_iiiddddE1R_$_6 has been demoted
// _ZZ20rotate_volume_kernelIfEvPKT_PS0_iiiddddE1R_$_7 has been demoted
// _ZZ20rotate_volume_kernelIfEvPKT_PS0_iiiddddE1R_$_8 has been demoted
// _ZZ20rotate_volume_kernelIdEvPKT_PS0_iiiddddE1R_$_0 has been demoted
// _ZZ20rotate_volume_kernelIdEvPKT_PS0_iiiddddE1R_$_1 has been demoted
// _ZZ20rotate_volume_kernelIdEvPKT_PS0_iiiddddE1R_$_2 has been demoted
// _ZZ20rotate_volume_kernelIdEvPKT_PS0_iiiddddE1R_$_3 has been demoted
// _ZZ20rotate_volume_kernelIdEvPKT_PS0_iiiddddE1R_$_4 has been demoted
// _ZZ20rotate_volume_kernelIdEvPKT_PS0_iiiddddE1R_$_5 has been demoted
// _ZZ20rotate_volume_kernelIdEvPKT_PS0_iiiddddE1R_$_6 has been demoted
// _ZZ20rotate_volume_kernelIdEvPKT_PS0_iiiddddE1R_$_7 has been demoted
// _ZZ20rotate_volume_kernelIdEvPKT_PS0_iiiddddE1R_$_8 has been demoted

.visible .entry _Z20rotate_volume_kernelIhEvPKT_PS0_iiidddd(
	.param .u64 .ptr .align 1 _Z20rotate_volume_kernelIhEvPKT_PS0_iiidddd_param_0,
	.param .u64 .ptr .align 1 _Z20rotate_volume_kernelIhEvPKT_PS0_iiidddd_param_1,
	.param .u32 _Z20rotate_volume_kernelIhEvPKT_PS0_iiidddd_param_2,
	.param .u32 _Z20rotate_volume_kernelIhEvPKT_PS0_iiidddd_param_3,
	.param .u32 _Z20rotate_volume_kernelIhEvPKT_PS0_iiidddd_param_4,
	.param .f64 _Z20rotate_volume_kernelIhEvPKT_PS0_iiidddd_param_5,
	.param .f64 _Z20rotate_volume_kernelIhEvPKT_PS0_iiidddd_param_6,
	.param .f64 _Z20rotate_volume_kernelIhEvPKT_PS0_iiidddd_param_7,
	.param .f64 _Z20rotate_volume_kernelIhEvPKT_PS0_iiidddd_param_8
)
{
	.reg .pred 	%p<21>;
	.reg .b16 	%rs<6>;
	.reg .b32 	%r<30>;
	.reg .b64 	%rd<10>;
	.reg .b64 	%fd<87>;
	// demoted variable
	.shared .align 8 .f64 _ZZ20rotate_volume_kernelIhEvPKT_PS0_iiiddddE1R_$_0;
	// demoted variable
	.shared .align 8 .f64 _ZZ20rotate_volume_kernelIhEvPKT_PS0_iiiddddE1R_$_1;
	// demoted variable
	.shared .align 8 .f64 _ZZ20rotate_volume_kernelIhEvPKT_PS0_iiiddddE1R_$_2;
	// demoted variable
	.shared .align 8 .f64 _ZZ20rotate_volume_kernelIhEvPKT_PS0_iiiddddE1R_$_3;
	// demoted variable
	.shared .align 8 .f64 _ZZ20rotate_volume_kernelIhEvPKT_PS0_iiiddddE1R_$_4;
	// demoted variable
	.shared .align 8 .f64 _ZZ20rotate_volume_kernelIhEvPKT_PS0_iiiddddE1R_$_5;
	// demoted variable
	.shared .align 8 .f64 _ZZ20rotate_volume_kernelIhEvPKT_PS0_iiiddddE1R_$_6;
	// demoted variable
	.shared .align 8 .f64 _ZZ20rotate_volume_kernelIhEvPKT_PS0_iiiddddE1R_$_7;
	// demoted variable
	.shared .align 8 .f64 _ZZ20rotate_volume_kernelIhEvPKT_PS0_iiiddddE1R_$_8;
	ld.param.u64 	%rd2, [_Z20rotate_volume_kernelIhEvPKT_PS0_iiidddd_param_1];
	ld.param.u32 	%r10, [_Z20rotate_volume_kernelIhEvPKT_PS0_iiidddd_param_2];
	ld.param.u32 	%r13, [_Z20rotate_volume_kernelIhEvPKT_PS0_iiidddd_param_3];
	ld.param.u32 	%r12, [_Z20rotate_volume_kernelIhEvPKT_PS0_iiidddd_param_4];
	ld.param.f64 	%fd1, [_Z20rotate_volume_kernelIhEvPKT_PS0_iiidddd_param_5];
	ld.param.f64 	%fd2, [_Z20rotate_volume_kernelIhEvPKT_PS0_iiidddd_param_6];
	ld.param.f64 	%fd3, [_Z20rotate_volume_kernelIhEvPKT_PS0_iiidddd_param_7];
	ld.param.f64 	%fd4, [_Z20rotate_volume_kernelIhEvPKT_PS0_iiidddd_param_8];
	mov.u32 	%r14, %ctaid.x;
	mov.u32 	%r15, %ntid.x;
	mov.u32 	%r1, %tid.x;
	mad.lo.s32 	%r2, %r14, %r15, %r1;
	mov.u32 	%r16, %ctaid.y;
	mov.u32 	%r17, %ntid.y;
	mov.u32 	%r3, %tid.y;
	mad.lo.s32 	%r18, %r16, %r17, %r3;
	mov.u32 	%r19, %ctaid.z;
	mov.u32 	%r20, %ntid.z;
	mov.u32 	%r5, %tid.z;
	mad.lo.s32 	%r6, %r19, %r20, %r5;
	setp.ge.s32 	%p1, %r2, %r10;
	setp.ge.s32 	%p2, %r18, %r13;
	or.pred  	%p3, %p1, %p2;
	setp.ge.s32 	%p4, %r6, %r12;
	or.pred  	%p5, %p3, %p4;
	@%p5 bra 	$L__BB0_6;
	or.b32  	%r21, %r1, %r3;
	or.b32  	%r22, %r21, %r5;
	setp.ne.s32 	%p6, %r22, 0;
	@%p6 bra 	$L__BB0_3;
	mul.f64 	%fd5, %fd2, %fd2;
	fma.rn.f64 	%fd6, %fd1, %fd1, %fd5;
	fma.rn.f64 	%fd7, %fd3, %fd3, %fd6;
	fma.rn.f64 	%fd8, %fd4, %fd4, %fd7;
	sqrt.rn.f64 	%fd9, %fd8;
	div.rn.f64 	%fd10, %fd1, %fd9;
	div.rn.f64 	%fd11, %fd2, %fd9;
	div.rn.f64 	%fd12, %fd3, %fd9;
	div.rn.f64 	%fd13, %fd4, %fd9;
	mul.f64 	%fd14, %fd12, %fd12;
	mul.f64 	%fd15, %fd13, %fd13;
	add.f64 	%fd16, %fd14, %fd15;
	add.f64 	%fd17, %fd16, %fd16;
	mov.f64 	%fd18, 0d3FF0000000000000;
	sub.f64 	%fd19, %fd18, %fd17;
	st.shared.f64 	[_ZZ20rotate_volume_kernelIhEvPKT_PS0_iiiddddE1R_$_0], %fd19;
	mul.f64 	%fd20, %fd11, %fd12;
	mul.f64 	%fd21, %fd13, %fd10;
	sub.f64 	%fd22, %fd20, %fd21;
	add.f64 	%fd23, %fd22, %fd22;
	st.shared.f64 	[_ZZ20rotate_volume_kernelIhEvPKT_PS0_iiiddddE1R_$_1], %fd23;
	mul.f64 	%fd24, %fd11, %fd13;
	mul.f64 	%fd25, %fd12, %fd10;
	add.f64 	%fd26, %fd24, %fd25;
	add.f64 	%fd27, %fd26, %fd26;
	st.shared.f64 	[_ZZ20rotate_volume_kernelIhEvPKT_PS0_iiiddddE1R_$_2], %fd27;
	add.f64 	%fd28, %fd20, %fd21;
	add.f64 	%fd29, %fd28, %fd28;
	st.shared.f64 	[_ZZ20rotate_volume_kernelIhEvPKT_PS0_iiiddddE1R_$_3], %fd29;
	fma.rn.f64 	%fd30, %fd11, %fd11, %fd15;
	add.f64 	%fd31, %fd30, %fd30;
	sub.f64 	%fd32, %fd18, %fd31;
	st.shared.f64 	[_ZZ20rotate_volume_kernelIhEvPKT_PS0_iiiddddE1R_$_4], %fd32;
	mul.f64 	%fd33, %fd12, %fd13;
	mul.f64 	%fd34, %fd11, %fd10;
	sub.f64 	%fd35, %fd33, %fd34;
	add.f64 	%fd36, %fd35, %fd35;
	st.shared.f64 	[_ZZ20rotate_volume_kernelIhEvPKT_PS0_iiiddddE1R_$_5], %fd36;
	sub.f64 	%fd37, %fd24, %fd25;
	add.f64 	%fd38, %fd37, %fd37;
	st.shared.f64 	[_ZZ20rotate_volume_kernelIhEvPKT_PS0_iiiddddE1R_$_6], %fd38;
	add.f64 	%fd39, %fd33, %fd34;
	add.f64 	%fd40, %fd39, %fd39;
	st.shared.f64 	[_ZZ20rotate_volume_kernelIhEvPKT_PS0_iiiddddE1R_$_7], %fd40;
	fma.rn.f64 	%fd41, %fd11, %fd11, %fd14;
	add.f64 	%fd42, %fd41, %fd41;
	sub.f64 	%fd43, %fd18, %fd42;
	st.shared.f64 	[_ZZ20rotate_volume_kernelIhEvPKT_PS0_iiiddddE1R_$_8], %fd43;
$L__BB0_3:
	bar.sync 	0;
	add.s32 	%r23, %r10, -1;
	cvt.rn.f64.s32 	%fd44, %r23;
	mul.f64 	%fd45, %fd44, 0d3FE0000000000000;
	add.s32 	%r24, %r13, -1;
	cvt.rn.f64.u32 	%fd46, %r24;
	mul.f64 	%fd47, %fd46, 0d3FE0000000000000;
	add.s32 	%r25, %r12, -1;
	cvt.rn.f64.u32 	%fd48, %r25;
	mul.f64 	%fd49, %fd48, 0d3FE0000000000000;
	cvt.rn.f64.s32 	%fd50, %r2;
	sub.f64 	%fd51, %fd50, %fd45;
	cvt.rn.f64.u32 	%fd52, %r18;
	sub.f64 	%fd53, %fd52, %fd47;
	cvt.rn.f64.u32 	%fd54, %r6;
	sub.f64 	%fd55, %fd54, %fd49;
	ld.shared.f64 	%fd56, [_ZZ20rotate_volume_kernelIhEvPKT_PS0_iiiddddE1R_$_0];
	ld.shared.f64 	%fd57, [_ZZ20rotate_volume_kernelIhEvPKT_PS0_iiiddddE1R_$_3];
	mul.f64 	%fd58, %fd53, %fd57;
	fma.rn.f64 	%fd59, %fd51, %fd56, %fd58;
	ld.shared.f64 	%fd60, [_ZZ20rotate_volume_kernelIhEvPKT_PS0_iiiddddE1R_$_6];
	fma.rn.f64 	%fd61, %fd55, %fd60, %fd59;
	add.f64 	%fd62, %fd45, %fd61;
	ld.shared.f64 	%fd63, [_ZZ20rotate_volume_kernelIhEvPKT_PS0_iiiddddE1R_$_1];
	ld.shared.f64 	%fd64, [_ZZ20rotate_volume_kernelIhEvPKT_PS0_iiiddddE1R_$_4];
	mul.f64 	%fd65, %fd53, %fd64;
	fma.rn.f64 	%fd66, %fd51, %fd63, %fd65;
	ld.shared.f64 	%fd67, [_ZZ20rotate_volume_kernelIhEvPKT_PS0_iiiddddE1R_$_7];
	fma.rn.f64 	%fd68, %fd55, %fd67, %fd66;
	add.f64 	%fd69, %fd47, %fd68;
	ld.shared.f64 	%fd70, [_ZZ20rotate_volume_kernelIhEvPKT_PS0_iiiddddE1R_$_2];
	ld.shared.f64 	%fd71, [_ZZ20rotate_volume_kernelIhEvPKT_PS0_iiiddddE1R_$_5];
	mul.f64 	%fd72, %fd53, %fd71;
	fma.rn.f64 	%fd73, %fd51, %fd70, %fd72;
	ld.shared.f64 	%fd74, [_ZZ20rotate_volume_kernelIhEvPKT_PS0_iiiddddE1R_$_8];
	fma.rn.f64 	%fd75, %fd55, %fd74, %fd73;
	add.f64 	%fd76, %fd49, %fd75;
	mov.f64 	%fd77, 0d3FE0000000000000;
	copysign.f64 	%fd78, %fd62, %fd77;
	add.rz.f64 	%fd79, %fd62, %fd78;
	cvt.rzi.f64.f64 	%fd80, %fd79;
	cvt.rzi.s32.f64 	%r7, %fd80;
	copysign.f64 	%fd81, %fd69, %fd77;
	add.rz.f64 	%fd82, %fd69, %fd81;
	cvt.rzi.f64.f64 	%fd83, %fd82;
	cvt.rzi.s32.f64 	%r8, %fd83;
	copysign.f64 	%fd84, %fd76, %fd77;
	add.rz.f64 	%fd85, %fd76, %fd84;
	cvt.rzi.f64.f64 	%fd86, %fd85;
	cvt.rzi.s32.f64 	%r9, %fd86;
	setp.gt.s32 	%p7, %r7, -1;
	setp.lt.s32 	%p8, %r7, %r10;
	and.pred  	%p9, %p7, %p8;
	setp.gt.s32 	%p10, %r8, -1;
	setp.lt.s32 	%p11, %r8, %r13;
	and.pred  	%p12, %p10, %p11;
	and.pred  	%p14, %p9, %p12;
	setp.gt.s32 	%p15, %r9, -1;
	setp.lt.s32 	%p16, %r9, %r12;
	and.pred  	%p17, %p15, %p16;
	and.pred  	%p19, %p14, %p17;
	mov.b16 	%rs5, 0;
	not.pred 	%p20, %p19;
	@%p20 bra 	$L__BB0_5;
	ld.param.u64 	%rd9, [_Z20rotate_volume_kernelIhEvPKT_PS0_iiidddd_param_0];
	mad.lo.s32 	%r26, %r9, %r13, %r8;
	mad.lo.s32 	%r27, %r26, %r10, %r7;
	cvt.s64.s32 	%rd3, %r27;
	cvta.to.global.u64 	%rd4, %rd9;
	add.s64 	%rd5, %rd4, %rd3;
	ld.global.nc.u8 	%rs4, [%rd5];
	cvt.u16.u8 	%rs5, %rs4;
$L__BB0_5:
	mad.lo.s32 	%r28, %r13, %r6, %r18;
	mad.lo.s32 	%r29, %r28, %r10, %r2;
	cvt.s64.s32 	%rd6, %r29;
	cvta.to.global.u64 	%rd7, %rd2;
	add.s64 	%rd8, %rd7, %rd6;
	st.global.u8 	[%rd8], %rs5;
$L__BB0_6:
	ret;

}
	// .globl	_Z20rotate_volume_kernelItEvPKT_PS0_iiidddd
.visible .entry _Z20rotate_volume_kernelItEvPKT_PS0_iiidddd(
	.param .u64 .ptr .align 1 _Z20rotate_volume_kernelItEvPKT_PS0_iiidddd_param_0,
	.param .u64 .ptr .align 1 _Z20rotate_volume_kernelItEvPKT_PS0_iiidddd_param_1,
	.param .u32 _Z20rotate_volume_kernelItEvPKT_PS0_iiidddd_param_2,
	.param .u32 _Z20rotate_volume_kernelItEvPKT_PS0_iiidddd_param_3,
	.param .u32 _Z20rotate_volume_kernelItEvPKT_PS0_iiidddd_param_4,
	.param .f64 _Z20rotate_volume_kernelItEvPKT_PS0_iiidddd_param_5,
	.param .f64 _Z20rotate_volume_kernelItEvPKT_PS0_iiidddd_param_6,
	.param .f64 _Z20rotate_volume_kernelItEvPKT_PS0_iiidddd_param_7,
	.param .f64 _Z20rotate_volume_kernelItEvPKT_PS0_iiidddd_param_8
)
{
	.reg .pred 	%p<21>;
	.reg .b16 	%rs<5>;
	.reg .b32 	%r<30>;
	.reg .b64 	%rd<10>;
	.reg .b64 	%fd<87>;
	// demoted variable
	.shared .align 8 .f64 _ZZ20rotate_volume_kernelItEvPKT_PS0_iiiddddE1R_$_0;
	// demoted variable
	.shared .align 8 .f64 _ZZ20rotate_volume_kernelItEvPKT_PS0_iiiddddE1R_$_1;
	// demoted variable
	.shared .align 8 .f64 _ZZ20rotate_volume_kernelItEvPKT_PS0_iiiddddE1R_$_2;
	// demoted variable
	.shared .align 8 .f64 _ZZ20rotate_volume_kernelItEvPKT_PS0_iiiddddE1R_$_3;
	// demoted variable
	.shared .align 8 .f64 _ZZ20rotate_volume_kernelItEvPKT_PS0_iiiddddE1R_$_4;
	// demoted variable
	.shared .align 8 .f64 _ZZ20rotate_volume_kernelItEvPKT_PS0_iiiddddE1R_$_5;
	// demoted variable
	.shared .align 8 .f64 _ZZ20rotate_volume_kernelItEvPKT_PS0_iiiddddE1R_$_6;
	// demoted variable
	.shared .align 8 .f64 _ZZ20rotate_volume_kernelItEvPKT_PS0_iiiddddE1R_$_7;
	// demoted variable
	.shared .align 8 .f64 _ZZ20rotate_volume_kernelItEvPKT_PS0_iiiddddE1R_$_8;
	ld.param.u64 	%rd2, [_Z20rotate_volume_kernelItEvPKT_PS0_iiidddd_param_1];
	ld.param.u32 	%r10, [_Z20rotate_volume_kernelItEvPKT_PS0_iiidddd_param_2];
	ld.param.u32 	%r13, [_Z20rotate_volume_kernelItEvPKT_PS0_iiidddd_param_3];
	ld.param.u32 	%r12, [_Z20rotate_volume_kernelItEvPKT_PS0_iiidddd_param_4];
	ld.param.f64 	%fd1, [_Z20rotate_volume_kernelItEvPKT_PS0_iiidddd_param_5];
	ld.param.f64 	%fd2, [_Z20rotate_volume_kernelItEvPKT_PS0_iiidddd_param_6];
	ld.param.f64 	%fd3, [_Z20rotate_volume_kernelItEvPKT_PS0_iiidddd_param_7];
	ld.param.f64 	%fd4, [_Z20rotate_volume_kernelItEvPKT_PS0_iiidddd_param_8];
	mov.u32 	%r14, %ctaid.x;
	mov.u32 	%r15, %ntid.x;
	mov.u32 	%r1, %tid.x;
	mad.lo.s32 	%r2, %r14, %r15, %r1;
	mov.u32 	%r16, %ctaid.y;
	mov.u32 	%r17, %ntid.y;
	mov.u32 	%r3, %tid.y;
	mad.lo.s32 	%r18, %r16, %r17, %r3;
	mov.u32 	%r19, %ctaid.z;
	mov.u32 	%r20, %ntid.z;
	mov.u32 	%r5, %tid.z;
	mad.lo.s32 	%r6, %r19, %r20, %r5;
	setp.ge.s32 	%p1, %r2, %r10;
	setp.ge.s32 	%p2, %r18, %r13;
	or.pred  	%p3, %p1, %p2;
	setp.ge.s32 	%p4, %r6, %r12;
	or.pred  	%p5, %p3, %p4;
	@%p5 bra 	$L__BB1_6;
	or.b32  	%r21, %r1, %r3;
	or.b32  	%r22, %r21, %r5;
	setp.ne.s32 	%p6, %r22, 0;
	@%p6 bra 	$L__BB1_3;
	mul.f64 	%fd5, %fd2, %fd2;
	fma.rn.f64 	%fd6, %fd1, %fd1, %fd5;
	fma.rn.f64 	%fd7, %fd3, %fd3, %fd6;
	fma.rn.f64 	%fd8, %fd4, %fd4, %fd7;
	sqrt.rn.f64 	%fd9, %fd8;
	div.rn.f64 	%fd10, %fd1, %fd9;
	div.rn.f64 	%fd11, %fd2, %fd9;
	div.rn.f64 	%fd12, %fd3, %fd9;
	div.rn.f64 	%fd13, %fd4, %fd9;
	mul.f64 	%fd14, %fd12, %fd12;
	mul.f64 	%fd15, %fd13, %fd13;
	add.f64 	%fd16, %fd14, %fd15;
	add.f64 	%fd17, %fd16, %fd16;
	mov.f64 	%fd18, 0d3FF0000000000000;
	sub.f64 	%fd19, %fd18, %fd17;
	st.shared.f64 	[_ZZ20rotate_volume_kernelItEvPKT_PS0_iiiddddE1R_$_0], %fd19;
	mul.f64 	%fd20, %fd11, %fd12;
	mul.f64 	%fd21, %fd13, %fd10;
	sub.f64 	%fd22, %fd20, %fd21;
	add.f64 	%fd23, %fd22, %fd22;
	st.shared.f64 	[_ZZ20rotate_volume_kernelItEvPKT_PS0_iiiddddE1R_$_1], %fd23;
	mul.f64 	%fd24, %fd11, %fd13;
	mul.f64 	%fd25, %fd12, %fd10;
	add.f64 	%fd26, %fd24, %fd25;
	add.f64 	%fd27, %fd26, %fd26;
	st.shared.f64 	[_ZZ20rotate_volume_kernelItEvPKT_PS0_iiiddddE1R_$_2], %fd27;
	add.f64 	%fd28, %fd20, %fd21;
	add.f64 	%fd29, %fd28, %fd28;
	st.shared.f64 	[_ZZ20rotate_volume_kernelItEvPKT_PS0_iiiddddE1R_$_3], %fd29;
	fma.rn.f64 	%fd30, %fd11, %fd11, %fd15;
	add.f64 	%fd31, %fd30, %fd30;
	sub.f64 	%fd32, %fd18, %fd31;
	st.shared.f64 	[_ZZ20rotate_volume_kernelItEvPKT_PS0_iiiddddE1R_$_4], %fd32;
	mul.f64 	%fd33, %fd12, %fd13;
	mul.f64 	%fd34, %fd11, %fd10;
	sub.f64 	%fd35, %fd33, %fd34;
	add.f64 	%fd36, %fd35, %fd35;
	st.shared.f64 	[_ZZ20rotate_volume_kernelItEvPKT_PS0_iiiddddE1R_$_5], %fd36;
	sub.f64 	%fd37, %fd24, %fd25;
	add.f64 	%fd38, %fd37, %fd37;
	st.shared.f64 	[_ZZ20rotate_volume_kernelItEvPKT_PS0_iiiddddE1R_$_6], %fd38;
	add.f64 	%fd39, %fd33, %fd34;
	add.f64 	%fd40, %fd39, %fd39;
	st.shared.f64 	[_ZZ20rotate_volume_kernelItEvPKT_PS0_iiiddddE1R_$_7], %fd40;
	fma.rn.f64 	%fd41, %fd11, %fd11, %fd14;
	add.f64 	%fd42, %fd41, %fd41;
	sub.f64 	%fd43, %fd18, %fd42;
	st.shared.f64 	[_ZZ20rotate_volume_kernelItEvPKT_PS0_iiiddddE1R_$_8], %fd43;
$L__BB1_3:
	bar.sync 	0;
	add.s32 	%r23, %r10, -1;
	cvt.rn.f64.s32 	%fd44, %r23;
	mul.f64 	%fd45, %fd44, 0d3FE0000000000000;
	add.s32 	%r24, %r13, -1;
	cvt.rn.f64.u32 	%fd46, %r24;
	mul.f64 	%fd47, %fd46, 0d3FE0000000000000;
	add.s32 	%r25, %r12, -1;
	cvt.rn.f64.u32 	%fd48, %r25;
	mul.f64 	%fd49, %fd48, 0d3FE0000000000000;
	cvt.rn.f64.s32 	%fd50, %r2;
	sub.f64 	%fd51, %fd50, %fd45;
	cvt.rn.f64.u32 	%fd52, %r18;
	sub.f64 	%fd53, %fd52, %fd47;
	cvt.rn.f64.u32 	%fd54, %r6;
	sub.f64 	%fd55, %fd54, %fd49;
	ld.shared.f64 	%fd56, [_ZZ20rotate_volume_kernelItEvPKT_PS0_iiiddddE1R_$_0];
	ld.shared.f64 	%fd57, [_ZZ20rotate_volume_kernelItEvPKT_PS0_iiiddddE1R_$_3];
	mul.f64 	%fd58, %fd53, %fd57;
	fma.rn.f64 	%fd59, %fd51, %fd56, %fd58;
	ld.shared.f64 	%fd60, [_ZZ20rotate_volume_kernelItEvPKT_PS0_iiiddddE1R_$_6];
	fma.rn.f64 	%fd61, %fd55, %fd60, %fd59;
	add.f64 	%fd62, %fd45, %fd61;
	ld.shared.f64 	%fd63, [_ZZ20rotate_volume_kernelItEvPKT_PS0_iiiddddE1R_$_1];
	ld.shared.f64 	%fd64, [_ZZ20rotate_volume_kernelItEvPKT_PS0_iiiddddE1R_$_4];
	mul.f64 	%fd65, %fd53, %fd64;
	fma.rn.f64 	%fd66, %fd51, %fd63, %fd65;
	ld.shared.f64 	%fd67, [_ZZ20rotate_volume_kernelItEvPKT_PS0_iiiddddE1R_$_7];
	fma.rn.f64 	%fd68, %fd55, %fd67, %fd66;
	add.f64 	%fd69, %fd47, %fd68;
	ld.shared.f64 	%fd70, [_ZZ20rotate_volume_kernelItEvPKT_PS0_iiiddddE1R_$_2];
	ld.shared.f64 	%fd71, [_ZZ20rotate_volume_kernelItEvPKT_PS0_iiiddddE1R_$_5];
	mul.f64 	%fd72, %fd53, %fd71;
	fma.rn.f64 	%fd73, %fd51, %fd70, %fd72;
	ld.shared.f64 	%fd74, [_ZZ20rotate_volume_kernelItEvPKT_PS0_iiiddddE1R_$_8];
	fma.rn.f64 	%fd75, %fd55, %fd74, %fd73;
	add.f64 	%fd76, %fd49, %fd75;
	mov.f64 	%fd77, 0d3FE0000000000000;
	copysign.f64 	%fd78, %fd62, %fd77;
	add.rz.f64 	%fd79, %fd62, %fd78;
	cvt.rzi.f64.f64 	%fd80, %fd79;
	cvt.rzi.s32.f64 	%r7, %fd80;
	copysign.f64 	%fd81, %fd69, %fd77;
	add.rz.f64 	%fd82, %fd69, %fd81;
	cvt.rzi.f64.f64 	%fd83, %fd82;
	cvt.rzi.s32.f64 	%r8, %fd83;
	copysign.f64 	%fd84, %fd76, %fd77;
	add.rz.f64 	%fd85, %fd76, %fd84;
	cvt.rzi.f64.f64 	%fd86, %fd85;
	cvt.rzi.s32.f64 	%r9, %fd86;
	setp.gt.s32 	%p7, %r7, -1;
	setp.lt.s32 	%p8, %r7, %r10;
	and.pred  	%p9, %p7, %p8;
	setp.gt.s32 	%p10, %r8, -1;
	setp.lt.s32 	%p11, %r8, %r13;
	and.pred  	%p12, %p10, %p11;
	and.pred  	%p14, %p9, %p12;
	setp.gt.s32 	%p15, %r9, -1;
	setp.lt.s32 	%p16, %r9, %r12;
	and.pred  	%p17, %p15, %p16;
	and.pred  	%p19, %p14, %p17;
	mov.b16 	%rs4, 0;
	not.pred 	%p20, %p19;
	@%p20 bra 	$L__BB1_5;
	ld.param.u64 	%rd9, [_Z20rotate_volume_kernelItEvPKT_PS0_iiidddd_param_0];
	mad.lo.s32 	%r26, %r9, %r13, %r8;
	mad.lo.s32 	%r27, %r26, %r10, %r7;
	cvta.to.global.u64 	%rd3, %rd9;
	mul.wide.s32 	%rd4, %r27, 2;
	add.s64 	%rd5, %rd3, %rd4;
	ld.global.nc.u16 	%rs4, [%rd5];
$L__BB1_5:
	mad.lo.s32 	%r28, %r13, %r6, %r18;
	mad.lo.s32 	%r29, %r28, %r10, %r2;
	cvta.to.global.u64 	%rd6, %rd2;
	mul.wide.s32 	%rd7, %r29, 2;
	add.s64 	%rd8, %rd6, %rd7;
	st.global.u16 	[%rd8], %rs4;
$L__BB1_6:
	ret;

}
	// .globl	_Z20rotate_volume_kernelIfEvPKT_PS0_iiidddd
.visible .entry _Z20rotate_volume_kernelIfEvPKT_PS0_iiidddd(
	.param .u64 .ptr .align 1 _Z20rotate_volume_kernelIfEvPKT_PS0_iiidddd_param_0,
	.param .u64 .ptr .align 1 _Z20rotate_volume_kernelIfEvPKT_PS0_iiidddd_param_1,
	.param .u32 _Z20rotate_volume_kernelIfEvPKT_PS0_iiidddd_param_2,
	.param .u32 _Z20rotate_volume_kernelIfEvPKT_PS0_iiidddd_param_3,
	.param .u32 _Z20rotate_volume_kernelIfEvPKT_PS0_iiidddd_param_4,
	.param .f64 _Z20rotate_volume_kernelIfEvPKT_PS0_iiidddd_param_5,
	.param .f64 _Z20rotate_volume_kernelIfEvPKT_PS0_iiidddd_param_6,
	.param .f64 _Z20rotate_volume_kernelIfEvPKT_PS0_iiidddd_param_7,
	.param .f64 _Z20rotate_volume_kernelIfEvPKT_PS0_iiidddd_param_8
)
{
	.reg .pred 	%p<21>;
	.reg .b32 	%r<30>;
	.reg .b32 	%f<5>;
	.reg .b64 	%rd<10>;
	.reg .b64 	%fd<87>;
	// demoted variable
	.shared .align 8 .f64 _ZZ20rotate_volume_kernelIfEvPKT_PS0_iiiddddE1R_$_0;
	// demoted variable
	.shared .align 8 .f64 _ZZ20rotate_volume_kernelIfEvPKT_PS0_iiiddddE1R_$_1;
	// demoted variable
	.shared .align 8 .f64 _ZZ20rotate_volume_kernelIfEvPKT_PS0_iiiddddE1R_$_2;
	// demoted variable
	.shared .align 8 .f64 _ZZ20rotate_volume_kernelIfEvPKT_PS0_iiiddddE1R_$_3;
	// demoted variable
	.shared .align 8 .f64 _ZZ20rotate_volume_kernelIfEvPKT_PS0_iiiddddE1R_$_4;
	// demoted variable
	.shared .align 8 .f64 _ZZ20rotate_volume_kernelIfEvPKT_PS0_iiiddddE1R_$_5;
	// demoted variable
	.shared .align 8 .f64 _ZZ20rotate_volume_kernelIfEvPKT_PS0_iiiddddE1R_$_6;
	// demoted variable
	.shared .align 8 .f64 _ZZ20rotate_volume_kernelIfEvPKT_PS0_iiiddddE1R_$_7;
	// demoted variable
	.shared .align 8 .f64 _ZZ20rotate_volume_kernelIfEvPKT_PS0_iiiddddE1R_$_8;
	ld.param.u64 	%rd2, [_Z20rotate_volume_kernelIfEvPKT_PS0_iiidddd_param_1];
	ld.param.u32 	%r10, [_Z20rotate_volume_kernelIfEvPKT_PS0_iiidddd_param_2];
	ld.param.u32 	%r13, [_Z20rotate_volume_kernelIfEvPKT_PS0_iiidddd_param_3];
	ld.param.u32 	%r12, [_Z20rotate_volume_kernelIfEvPKT_PS0_iiidddd_param_4];
	ld.param.f64 	%fd1, [_Z20rotate_volume_kernelIfEvPKT_PS0_iiidddd_param_5];
	ld.param.f64 	%fd2, [_Z20rotate_volume_kernelIfEvPKT_PS0_iiidddd_param_6];
	ld.param.f64 	%fd3, [_Z20rotate_volume_kernelIfEvPKT_PS0_iiidddd_param_7];
	ld.param.f64 	%fd4, [_Z20rotate_volume_kernelIfEvPKT_PS0_iiidddd_param_8];
	mov.u32 	%r14, %ctaid.x;
	mov.u32 	%r15, %ntid.x;
	mov.u32 	%r1, %tid.x;
	mad.lo.s32 	%r2, %r14, %r15, %r1;
	mov.u32 	%r16, %ctaid.y;
	mov.u32 	%r17, %ntid.y;
	mov.u32 	%r3, %tid.y;
	mad.lo.s32 	%r18, %r16, %r17, %r3;
	mov.u32 	%r19, %ctaid.z;
	mov.u32 	%r20, %ntid.z;
	mov.u32 	%r5, %tid.z;
	mad.lo.s32 	%r6, %r19, %r20, %r5;
	setp.ge.s32 	%p1, %r2, %r10;
	setp.ge.s32 	%p2, %r18, %r13;
	or.pred  	%p3, %p1, %p2;
	setp.ge.s32 	%p4, %r6, %r12;
	or.pred  	%p5, %p3, %p4;
	@%p5 bra 	$L__BB2_6;
	or.b32  	%r21, %r1, %r3;
	or.b32  	%r22, %r21, %r5;
	setp.ne.s32 	%p6, %r22, 0;
	@%p6 bra 	$L__BB2_3;
	mul.f64 	%fd5, %fd2, %fd2;
	fma.rn.f64 	%fd6, %fd1, %fd1, %fd5;
	fma.rn.f64 	%fd7, %fd3, %fd3, %fd6;
	fma.rn.f64 	%fd8, %fd4, %fd4, %fd7;
	sqrt.rn.f64 	%fd9, %fd8;
	div.rn.f64 	%fd10, %fd1, %fd9;
	div.rn.f64 	%fd11, %fd2, %fd9;
	div.rn.f64 	%fd12, %fd3, %fd9;
	div.rn.f64 	%fd13, %fd4, %fd9;
	mul.f64 	%fd14, %fd12, %fd12;
	mul.f64 	%fd15, %fd13, %fd13;
	add.f64 	%fd16, %fd14, %fd15;
	add.f64 	%fd17, %fd16, %fd16;
	mov.f64 	%fd18, 0d3FF0000000000000;
	sub.f64 	%fd19, %fd18, %fd17;
	st.shared.f64 	[_ZZ20rotate_volume_kernelIfEvPKT_PS0_iiiddddE1R_$_0], %fd19;
	mul.f64 	%fd20, %fd11, %fd12;
	mul.f64 	%fd21, %fd13, %fd10;
	sub.f64 	%fd22, %fd20, %fd21;
	add.f64 	%fd23, %fd22, %fd22;
	st.shared.f64 	[_ZZ20rotate_volume_kernelIfEvPKT_PS0_iiiddddE1R_$_1], %fd23;
	mul.f64 	%fd24, %fd11, %fd13;
	mul.f64 	%fd25, %fd12, %fd10;
	add.f64 	%fd26, %fd24, %fd25;
	add.f64 	%fd27, %fd26, %fd26;
	st.shared.f64 	[_ZZ20rotate_volume_kernelIfEvPKT_PS0_iiiddddE1R_$_2], %fd27;
	add.f64 	%fd28, %fd20, %fd21;
	add.f64 	%fd29, %fd28, %fd28;
	st.shared.f64 	[_ZZ20rotate_volume_kernelIfEvPKT_PS0_iiiddddE1R_$_3], %fd29;
	fma.rn.f64 	%fd30, %fd11, %fd11, %fd15;
	add.f64 	%fd31, %fd30, %fd30;
	sub.f64 	%fd32, %fd18, %fd31;
	st.shared.f64 	[_ZZ20rotate_volume_kernelIfEvPKT_PS0_iiiddddE1R_$_4], %fd32;
	mul.f64 	%fd33, %fd12, %fd13;
	mul.f64 	%fd34, %fd11, %fd10;
	sub.f64 	%fd35, %fd33, %fd34;
	add.f64 	%fd36, %fd35, %fd35;
	st.shared.f64 	[_ZZ20rotate_volume_kernelIfEvPKT_PS0_iiiddddE1R_$_5], %fd36;
	sub.f64 	%fd37, %fd24, %fd25;
	add.f64 	%fd38, %fd37, %fd37;
	st.shared.f64 	[_ZZ20rotate_volume_kernelIfEvPKT_PS0_iiiddddE1R_$_6], %fd38;
	add.f64 	%fd39, %fd33, %fd34;
	add.f64 	%fd40, %fd39, %fd39;
	st.shared.f64 	[_ZZ20rotate_volume_kernelIfEvPKT_PS0_iiiddddE1R_$_7], %fd40;
	fma.rn.f64 	%fd41, %fd11, %fd11, %fd14;
	add.f64 	%fd42, %fd41, %fd41;
	sub.f64 	%fd43, %fd18, %fd42;
	st.shared.f64 	[_ZZ20rotate_volume_kernelIfEvPKT_PS0_iiiddddE1R_$_8], %fd43;
$L__BB2_3:
	bar.sync 	0;
	add.s32 	%r23, %r10, -1;
	cvt.rn.f64.s32 	%fd44, %r23;
	mul.f64 	%fd45, %fd44, 0d3FE0000000000000;
	add.s32 	%r24, %r13, -1;
	cvt.rn.f64.u32 	%fd46, %r24;
	mul.f64 	%fd47, %fd46, 0d3FE0000000000000;
	add.s32 	%r25, %r12, -1;
	cvt.rn.f64.u32 	%fd48, %r25;
	mul.f64 	%fd49, %fd48, 0d3FE0000000000000;
	cvt.rn.f64.s32 	%fd50, %r2;
	sub.f64 	%fd51, %fd50, %fd45;
	cvt.rn.f64.u32 	%fd52, %r18;
	sub.f64 	%fd53, %fd52, %fd47;
	cvt.rn.f64.u32 	%fd54, %r6;
	sub.f64 	%fd55, %fd54, %fd49;
	ld.shared.f64 	%fd56, [_ZZ20rotate_volume_kernelIfEvPKT_PS0_iiiddddE1R_$_0];
	ld.shared.f64 	%fd57, [_ZZ20rotate_volume_kernelIfEvPKT_PS0_iiiddddE1R_$_3];
	mul.f64 	%fd58, %fd53, %fd57;
	fma.rn.f64 	%fd59, %fd51, %fd56, %fd58;
	ld.shared.f64 	%fd60, [_ZZ20rotate_volume_kernelIfEvPKT_PS0_iiiddddE1R_$_6];
	fma.rn.f64 	%fd61, %fd55, %fd60, %fd59;
	add.f64 	%fd62, %fd45, %fd61;
	ld.shared.f64 	%fd63, [_ZZ20rotate_volume_kernelIfEvPKT_PS0_iiiddddE1R_$_1];
	ld.shared.f64 	%fd64, [_ZZ20rotate_volume_kernelIfEvPKT_PS0_iiiddddE1R_$_4];
	mul.f64 	%fd65, %fd53, %fd64;
	fma.rn.f64 	%fd66, %fd51, %fd63, %fd65;
	ld.shared.f64 	%fd67, [_ZZ20rotate_volume_kernelIfEvPKT_PS0_iiiddddE1R_$_7];
	fma.rn.f64 	%fd68, %fd55, %fd67, %fd66;
	add.f64 	%fd69, %fd47, %fd68;
	ld.shared.f64 	%fd70, [_ZZ20rotate_volume_kernelIfEvPKT_PS0_iiiddddE1R_$_2];
	ld.shared.f64 	%fd71, [_ZZ20rotate_volume_kernelIfEvPKT_PS0_iiiddddE1R_$_5];
	mul.f64 	%fd72, %fd53, %fd71;
	fma.rn.f64 	%fd73, %fd51, %fd70, %fd72;
	ld.shared.f64 	%fd74, [_ZZ20rotate_volume_kernelIfEvPKT_PS0_iiiddddE1R_$_8];
	fma.rn.f64 	%fd75, %fd55, %fd74, %fd73;
	add.f64 	%fd76, %fd49, %fd75;
	mov.f64 	%fd77, 0d3FE0000000000000;
	copysign.f64 	%fd78, %fd62, %fd77;
	add.rz.f64 	%fd79, %fd62, %fd78;
	cvt.rzi.f64.f64 	%fd80, %fd79;
	cvt.rzi.s32.f64 	%r7, %fd80;
	copysign.f64 	%fd81, %fd69, %fd77;
	add.rz.f64 	%fd82, %fd69, %fd81;
	cvt.rzi.f64.f64 	%fd83, %fd82;
	cvt.rzi.s32.f64 	%r8, %fd83;
	copysign.f64 	%fd84, %fd76, %fd77;
	add.rz.f64 	%fd85, %fd76, %fd84;
	cvt.rzi.f64.f64 	%fd86, %fd85;
	cvt.rzi.s32.f64 	%r9, %fd86;
	setp.gt.s32 	%p7, %r7, -1;
	setp.lt.s32 	%p8, %r7, %r10;
	and.pred  	%p9, %p7, %p8;
	setp.gt.s32 	%p10, %r8, -1;
	setp.lt.s32 	%p11, %r8, %r13;
	and.pred  	%p12, %p10, %p11;
	and.pred  	%p14, %p9, %p12;
	setp.gt.s32 	%p15, %r9, -1;
	setp.lt.s32 	%p16, %r9, %r12;
	and.pred  	%p17, %p15, %p16;
	and.pred  	%p19, %p14, %p17;
	mov.f32 	%f4, 0f00000000;
	not.pred 	%p20, %p19;
	@%p20 bra 	$L__BB2_5;
	ld.param.u64 	%rd9, [_Z20rotate_volume_kernelIfEvPKT_PS0_iiidddd_param_0];
	mad.lo.s32 	%r26, %r9, %r13, %r8;
	mad.lo.s32 	%r27, %r26, %r10, %r7;
	cvta.to.global.u64 	%rd3, %rd9;
	mul.wide.s32 	%rd4, %r27, 4;
	add.s64 	%rd5, %rd3, %rd4;
	ld.global.nc.f32 	%f4, [%rd5];
$L__BB2_5:
	mad.lo.s32 	%r28, %r13, %r6, %r18;
	mad.lo.s32 	%r29, %r28, %r10, %r2;
	cvta.to.global.u64 	%rd6, %rd2;
	mul.wide.s32 	%rd7, %r29, 4;
	add.s64 	%rd8, %rd6, %rd7;
	st.global.f32 	[%rd8], %f4;
$L__BB2_6:
	ret;

}
	// .globl	_Z20rotate_volume_kernelIdEvPKT_PS0_iiidddd
.visible .entry _Z20rotate_volume_kernelIdEvPKT_PS0_iiidddd(
	.param .u64 .ptr .align 1 _Z20rotate_volume_kernelIdEvPKT_PS0_iiidddd_param_0,
	.param .u64 .ptr .align 1 _Z20rotate_volume_kernelIdEvPKT_PS0_iiidddd_param_1,
	.param .u32 _Z20rotate_volume_kernelIdEvPKT_PS0_iiidddd_param_2,
	.param .u32 _Z20rotate_volume_kernelIdEvPKT_PS0_iiidddd_param_3,
	.param .u32 _Z20rotate_volume_kernelIdEvPKT_PS0_iiidddd_param_4,
	.param .f64 _Z20rotate_volume_kernelIdEvPKT_PS0_iiidddd_param_5,
	.param .f64 _Z20rotate_volume_kernelIdEvPKT_PS0_iiidddd_param_6,
	.param .f64 _Z20rotate_volume_kernelIdEvPKT_PS0_iiidddd_param_7,
	.param .f64 _Z20rotate_volume_kernelIdEvPKT_PS0_iiidddd_param_8
)
{
	.reg .pred 	%p<21>;
	.reg .b32 	%r<30>;
	.reg .b64 	%rd<10>;
	.reg .b64 	%fd<91>;
	// demoted variable
	.shared .align 8 .f64 _ZZ20rotate_volume_kernelIdEvPKT_PS0_iiiddddE1R_$_0;
	// demoted variable
	.shared .align 8 .f64 _ZZ20rotate_volume_kernelIdEvPKT_PS0_iiiddddE1R_$_1;
	// demoted variable
	.shared .align 8 .f64 _ZZ20rotate_volume_kernelIdEvPKT_PS0_iiiddddE1R_$_2;
	// demoted variable
	.shared .align 8 .f64 _ZZ20rotate_volume_kernelIdEvPKT_PS0_iiiddddE1R_$_3;
	// demoted variable
	.shared .align 8 .f64 _ZZ20rotate_volume_kernelIdEvPKT_PS0_iiiddddE1R_$_4;
	// demoted variable
	.shared .align 8 .f64 _ZZ20rotate_volume_kernelIdEvPKT_PS0_iiiddddE1R_$_5;
	// demoted variable
	.shared .align 8 .f64 _ZZ20rotate_volume_kernelIdEvPKT_PS0_iiiddddE1R_$_6;
	// demoted variable
	.shared .align 8 .f64 _ZZ20rotate_volume_kernelIdEvPKT_PS0_iiiddddE1R_$_7;
	// demoted variable
	.shared .align 8 .f64 _ZZ20rotate_volume_kernelIdEvPKT_PS0_iiiddddE1R_$_8;
	ld.param.u64 	%rd2, [_Z20rotate_volume_kernelIdEvPKT_PS0_iiidddd_param_1];
	ld.param.u32 	%r10, [_Z20rotate_volume_kernelIdEvPKT_PS0_iiidddd_param_2];
	ld.param.u32 	%r13, [_Z20rotate_volume_kernelIdEvPKT_PS0_iiidddd_param_3];
	ld.param.u32 	%r12, [_Z20rotate_volume_kernelIdEvPKT_PS0_iiidddd_param_4];
	ld.param.f64 	%fd3, [_Z20rotate_volume_kernelIdEvPKT_PS0_iiidddd_param_5];
	ld.param.f64 	%fd4, [_Z20rotate_volume_kernelIdEvPKT_PS0_iiidddd_param_6];
	ld.param.f64 	%fd5, [_Z20rotate_volume_kernelIdEvPKT_PS0_iiidddd_param_7];
	ld.param.f64 	%fd6, [_Z20rotate_volume_kernelIdEvPKT_PS0_iiidddd_param_8];
	mov.u32 	%r14, %ctaid.x;
	mov.u32 	%r15, %ntid.x;
	mov.u32 	%r1, %tid.x;
	mad.lo.s32 	%r2, %r14, %r15, %r1;
	mov.u32 	%r16, %ctaid.y;
	mov.u32 	%r17, %ntid.y;
	mov.u32 	%r3, %tid.y;
	mad.lo.s32 	%r18, %r16, %r17, %r3;
	mov.u32 	%r19, %ctaid.z;
	mov.u32 	%r20, %ntid.z;
	mov.u32 	%r5, %tid.z;
	mad.lo.s32 	%r6, %r19, %r20, %r5;
	setp.ge.s32 	%p1, %r2, %r10;
	setp.ge.s32 	%p2, %r18, %r13;
	or.pred  	%p3, %p1, %p2;
	setp.ge.s32 	%p4, %r6, %r12;
	or.pred  	%p5, %p3, %p4;
	@%p5 bra 	$L__BB3_6;
	or.b32  	%r21, %r1, %r3;
	or.b32  	%r22, %r21, %r5;
	setp.ne.s32 	%p6, %r22, 0;
	@%p6 bra 	$L__BB3_3;
	mul.f64 	%fd7, %fd4, %fd4;
	fma.rn.f64 	%fd8, %fd3, %fd3, %fd7;
	fma.rn.f64 	%fd9, %fd5, %fd5, %fd8;
	fma.rn.f64 	%fd10, %fd6, %fd6, %fd9;
	sqrt.rn.f64 	%fd11, %fd10;
	div.rn.f64 	%fd12, %fd3, %fd11;
	div.rn.f64 	%fd13, %fd4, %fd11;
	div.rn.f64 	%fd14, %fd5, %fd11;
	div.rn.f64 	%fd15, %fd6, %fd11;
	mul.f64 	%fd16, %fd14, %fd14;
	mul.f64 	%fd17, %fd15, %fd15;
	add.f64 	%fd18, %fd16, %fd17;
	add.f64 	%fd19, %fd18, %fd18;
	mov.f64 	%fd20, 0d3FF0000000000000;
	sub.f64 	%fd21, %fd20, %fd19;
	st.shared.f64 	[_ZZ20rotate_volume_kernelIdEvPKT_PS0_iiiddddE1R_$_0], %fd21;
	mul.f64 	%fd22, %fd13, %fd14;
	mul.f64 	%fd23, %fd15, %fd12;
	sub.f64 	%fd24, %fd22, %fd23;
	add.f64 	%fd25, %fd24, %fd24;
	st.shared.f64 	[_ZZ20rotate_volume_kernelIdEvPKT_PS0_iiiddddE1R_$_1], %fd25;
	mul.f64 	%fd26, %fd13, %fd15;
	mul.f64 	%fd27, %fd14, %fd12;
	add.f64 	%fd28, %fd26, %fd27;
	add.f64 	%fd29, %fd28, %fd28;
	st.shared.f64 	[_ZZ20rotate_volume_kernelIdEvPKT_PS0_iiiddddE1R_$_2], %fd29;
	add.f64 	%fd30, %fd22, %fd23;
	add.f64 	%fd31, %fd30, %fd30;
	st.shared.f64 	[_ZZ20rotate_volume_kernelIdEvPKT_PS0_iiiddddE1R_$_3], %fd31;
	fma.rn.f64 	%fd32, %fd13, %fd13, %fd17;
	add.f64 	%fd33, %fd32, %fd32;
	sub.f64 	%fd34, %fd20, %fd33;
	st.shared.f64 	[_ZZ20rotate_volume_kernelIdEvPKT_PS0_iiiddddE1R_$_4], %fd34;
	mul.f64 	%fd35, %fd14, %fd15;
	mul.f64 	%fd36, %fd13, %fd12;
	sub.f64 	%fd37, %fd35, %fd36;
	add.f64 	%fd38, %fd37, %fd37;
	st.shared.f64 	[_ZZ20rotate_volume_kernelIdEvPKT_PS0_iiiddddE1R_$_5], %fd38;
	sub.f64 	%fd39, %fd26, %fd27;
	add.f64 	%fd40, %fd39, %fd39;
	st.shared.f64 	[_ZZ20rotate_volume_kernelIdEvPKT_PS0_iiiddddE1R_$_6], %fd40;
	add.f64 	%fd41, %fd35, %fd36;
	add.f64 	%fd42, %fd41, %fd41;
	st.shared.f64 	[_ZZ20rotate_volume_kernelIdEvPKT_PS0_iiiddddE1R_$_7], %fd42;
	fma.rn.f64 	%fd43, %fd13, %fd13, %fd16;
	add.f64 	%fd44, %fd43, %fd43;
	sub.f64 	%fd45, %fd20, %fd44;
	st.shared.f64 	[_ZZ20rotate_volume_kernelIdEvPKT_PS0_iiiddddE1R_$_8], %fd45;
$L__BB3_3:
	bar.sync 	0;
	add.s32 	%r23, %r10, -1;
	cvt.rn.f64.s32 	%fd47, %r23;
	mul.f64 	%fd48, %fd47, 0d3FE0000000000000;
	add.s32 	%r24, %r13, -1;
	cvt.rn.f64.u32 	%fd49, %r24;
	mul.f64 	%fd50, %fd49, 0d3FE0000000000000;
	add.s32 	%r25, %r12, -1;
	cvt.rn.f64.u32 	%fd51, %r25;
	mul.f64 	%fd52, %fd51, 0d3FE0000000000000;
	cvt.rn.f64.s32 	%fd53, %r2;
	sub.f64 	%fd54, %fd53, %fd48;
	cvt.rn.f64.u32 	%fd55, %r18;
	sub.f64 	%fd56, %fd55, %fd50;
	cvt.rn.f64.u32 	%fd57, %r6;
	sub.f64 	%fd58, %fd57, %fd52;
	ld.shared.f64 	%fd59, [_ZZ20rotate_volume_kernelIdEvPKT_PS0_iiiddddE1R_$_0];
	ld.shared.f64 	%fd60, [_ZZ20rotate_volume_kernelIdEvPKT_PS0_iiiddddE1R_$_3];
	mul.f64 	%fd61, %fd56, %fd60;
	fma.rn.f64 	%fd62, %fd54, %fd59, %fd61;
	ld.shared.f64 	%fd63, [_ZZ20rotate_volume_kernelIdEvPKT_PS0_iiiddddE1R_$_6];
	fma.rn.f64 	%fd64, %fd58, %fd63, %fd62;
	add.f64 	%fd65, %fd48, %fd64;
	ld.shared.f64 	%fd66, [_ZZ20rotate_volume_kernelIdEvPKT_PS0_iiiddddE1R_$_1];
	ld.shared.f64 	%fd67, [_ZZ20rotate_volume_kernelIdEvPKT_PS0_iiiddddE1R_$_4];
	mul.f64 	%fd68, %fd56, %fd67;
	fma.rn.f64 	%fd69, %fd54, %fd66, %fd68;
	ld.shared.f64 	%fd70, [_ZZ20rotate_volume_kernelIdEvPKT_PS0_iiiddddE1R_$_7];
	fma.rn.f64 	%fd71, %fd58, %fd70, %fd69;
	add.f64 	%fd72, %fd50, %fd71;
	ld.shared.f64 	%fd73, [_ZZ20rotate_volume_kernelIdEvPKT_PS0_iiiddddE1R_$_2];
	ld.shared.f64 	%fd74, [_ZZ20rotate_volume_kernelIdEvPKT_PS0_iiiddddE1R_$_5];
	mul.f64 	%fd75, %fd56, %fd74;
	fma.rn.f64 	%fd76, %fd54, %fd73, %fd75;
	ld.shared.f64 	%fd77, [_ZZ20rotate_volume_kernelIdEvPKT_PS0_iiiddddE1R_$_8];
	fma.rn.f64 	%fd78, %fd58, %fd77, %fd76;
	add.f64 	%fd79, %fd52, %fd78;
	mov.f64 	%fd80, 0d3FE0000000000000;
	copysign.f64 	%fd81, %fd65, %fd80;
	add.rz.f64 	%fd82, %fd65, %fd81;
	cvt.rzi.f64.f64 	%fd83, %fd82;
	cvt.rzi.s32.f64 	%r7, %fd83;
	copysign.f64 	%fd84, %fd72, %fd80;
	add.rz.f64 	%fd85, %fd72, %fd84;
	cvt.rzi.f64.f64 	%fd86, %fd85;
	cvt.rzi.s32.f64 	%r8, %fd86;
	copysign.f64 	%fd87, %fd79, %fd80;
	add.rz.f64 	%fd88, %fd79, %fd87;
	cvt.rzi.f64.f64 	%fd89, %fd88;
	cvt.rzi.s32.f64 	%r9, %fd89;
	setp.gt.s32 	%p7, %r7, -1;
	setp.lt.s32 	%p8, %r7, %r10;
	and.pred  	%p9, %p7, %p8;
	setp.gt.s32 	%p10, %r8, -1;
	setp.lt.s32 	%p11, %r8, %r13;
	and.pred  	%p12, %p10, %p11;
	and.pred  	%p14, %p9, %p12;
	setp.gt.s32 	%p15, %r9, -1;
	setp.lt.s32 	%p16, %r9, %r12;
	and.pred  	%p17, %p15, %p16;
	and.pred  	%p19, %p14, %p17;
	mov.f64 	%fd90, 0d0000000000000000;
	not.pred 	%p20, %p19;
	@%p20 bra 	$L__BB3_5;
	ld.param.u64 	%rd9, [_Z20rotate_volume_kernelIdEvPKT_PS0_iiidddd_param_0];
	mad.lo.s32 	%r26, %r9, %r13, %r8;
	mad.lo.s32 	%r27, %r26, %r10, %r7;
	cvta.to.global.u64 	%rd3, %rd9;
	mul.wide.s32 	%rd4, %r27, 8;
	add.s64 	%rd5, %rd3, %rd4;
	ld.global.nc.f64 	%fd90, [%rd5];
$L__BB3_5:
	mad.lo.s32 	%r28, %r13, %r6, %r18;
	mad.lo.s32 	%r29, %r28, %r10, %r2;
	cvta.to.global.u64 	%rd6, %rd2;
	mul.wide.s32 	%rd7, %r29, 8;
	add.s64 	%rd8, %rd6, %rd7;
	st.global.f64 	[%rd8], %fd90;
$L__BB3_6:
	ret;

}


// ===== COMPILED SASS (sm_100) =====

	.target	sm_100

	.elftype	@"ET_EXEC"


//--------------------- .note.nv.tkinfo           --------------------------
	.section	.note.nv.tkinfo,"",@"SHT_NOTE"
	.sectionflags	@"SHF_NOTE_NV_TKINFO"
	.tkinfo
        /*0018*/ 	.word	0x00000002
        /*0030*/ 	.string	""
        /*0030*/ 	.string	"ptxas"
        /*0030*/ 	.string	"Cuda compilation tools, release 13.0, V13.0.88"
        /*0030*/ 	.string	"Build cuda_13.0.r13.0/compiler.36424714_0"
        /*0030*/ 	.string	"-arch sm_100 -m 64 "



//--------------------- .note.nv.cuinfo           --------------------------
	.section	.note.nv.cuinfo,"",@"SHT_NOTE"
	.sectionflags	@"SHF_NOTE_NV_CUINFO"
        /*0018*/ 	.short	0x0002
        /*001a*/ 	.short	0x0064
        /*001c*/ 	.short	0x0082
	.zero		2


//--------------------- .nv.info                  --------------------------
	.section	.nv.info,"",@"SHT_CUDA_INFO"
	.align	4


	//----- nvinfo : EIATTR_REGCOUNT
	.align		4
        /*0000*/ 	.byte	0x04, 0x2f
        /*0002*/ 	.short	(.L_1 - .L_0)
	.align		4
.L_0:
        /*0004*/ 	.word	index@(_Z20rotate_volume_kernelIhEvPKT_PS0_iiidddd)
        /*0008*/ 	.word	0x00000020


	//----- nvinfo : EIATTR_FRAME_SIZE
	.align		4
.L_1:
        /*000c*/ 	.byte	0x04, 0x11
        /*000e*/ 	.short	(.L_3 - .L_2)
	.align		4
.L_2:
        /*0010*/ 	.word	index@($__internal_7_$__cuda_sm20_dsqrt_rn_f64_mediumpath_v1)
        /*0014*/ 	.word	0x00000000


	//----- nvinfo : EIATTR_FRAME_SIZE
	.align		4
.L_3:
        /*0018*/ 	.byte	0x04, 0x11
        /*001a*/ 	.short	(.L_5 - .L_4)
	.align		4
.L_4:
        /*001c*/ 	.word	index@($__internal_6_$__cuda_sm20_div_rn_f64_full)
        /*0020*/ 	.word	0x00000000


	//----- nvinfo : EIATTR_FRAME_SIZE
	.align		4
.L_5:
        /*0024*/ 	.byte	0x04, 0x11
        /*0026*/ 	.short	(.L_7 - .L_6)
	.align		4
.L_6:
        /*0028*/ 	.word	index@(_Z20rotate_volume_kernelIhEvPKT_PS0_iiidddd)
        /*002c*/ 	.word	0x00000000


	//----- nvinfo : EIATTR_REGCOUNT
	.align		4
.L_7:
        /*0030*/ 	.byte	0x04, 0x2f
        /*0032*/ 	.short	(.L_9 - .L_8)
	.align		4
.L_8:
        /*0034*/ 	.word	index@(_Z20rotate_volume_kernelItEvPKT_PS0_iiidddd)
        /*0038*/ 	.word	0x00000020


	//----- nvinfo : EIATTR_FRAME_SIZE
	.align		4
.L_9:
        /*003c*/ 	.byte	0x04, 0x11
        /*003e*/ 	.short	(.L_11 - .L_10)
	.align		4
.L_10:
        /*0040*/ 	.word	index@($__internal_5_$__cuda_sm20_dsqrt_rn_f64_mediumpath_v1)
        /*0044*/ 	.word	0x00000000


	//----- nvinfo : EIATTR_FRAME_SIZE
	.align		4
.L_11:
        /*0048*/ 	.byte	0x04, 0x11
        /*004a*/ 	.short	(.L_13 - .L_12)
	.align		4
.L_12:
        /*004c*/ 	.word	index@($__internal_4_$__cuda_sm20_div_rn_f64_full)
        /*0050*/ 	.word	0x00000000


	//----- nvinfo : EIATTR_FRAME_SIZE
	.align		4
.L_13:
        /*0054*/ 	.byte	0x04, 0x11
        /*0056*/ 	.short	(.L_15 - .L_14)
	.align		4
.L_14:
        /*0058*/ 	.word	index@(_Z20rotate_volume_kernelItEvPKT_PS0_iiidddd)
        /*005c*/ 	.word	0x00000000


	//----- nvinfo : EIATTR_REGCOUNT
	.align		4
.L_15:
        /*0060*/ 	.byte	0x04, 0x2f
        /*0062*/ 	.short	(.L_17 - .L_16)
	.align		4
.L_16:
        /*0064*/ 	.word	index@(_Z20rotate_volume_kernelIfEvPKT_PS0_iiidddd)
        /*0068*/ 	.word	0x00000020


	//----- nvinfo : EIATTR_FRAME_SIZE
	.align		4
.L_17:
        /*006c*/ 	.byte	0x04, 0x11
        /*006e*/ 	.short	(.L_19 - .L_18)
	.align		4
.L_18:
        /*0070*/ 	.word	index@($__internal_3_$__cuda_sm20_dsqrt_rn_f64_mediumpath_v1)
        /*0074*/ 	.word	0x00000000


	//----- nvinfo : EIATTR_FRAME_SIZE
	.align		4
.L_19:
        /*0078*/ 	.byte	0x04, 0x11
        /*007a*/ 	.short	(.L_21 - .L_20)
	.align		4
.L_20:
        /*007c*/ 	.word	index@($__internal_2_$__cuda_sm20_div_rn_f64_full)
        /*0080*/ 	.word	0x00000000


	//----- nvinfo : EIATTR_FRAME_SIZE
	.align		4
.L_21:
        /*0084*/ 	.byte	0x04, 0x11
        /*0086*/ 	.short	(.L_23 - .L_22)
	.align		4
.L_22:
        /*0088*/ 	.word	index@(_Z20rotate_volume_kernelIfEvPKT_PS0_iiidddd)
        /*008c*/ 	.word	0x00000000


	//----- nvinfo : EIATTR_REGCOUNT
	.align		4
.L_23:
        /*0090*/ 	.byte	0x04, 0x2f
        /*0092*/ 	.short	(.L_25 - .L_24)
	.align		4
.L_24:
        /*0094*/ 	.word	index@(_Z20rotate_volume_kernelIdEvPKT_PS0_iiidddd)
        /*0098*/ 	.word	0x00000020


	//----- nvinfo : EIATTR_FRAME_SIZE
	.align		4
.L_25:
        /*009c*/ 	.byte	0x04, 0x11
        /*009e*/ 	.short	(.L_27 - .L_26)
	.align		4
.L_26:
        /*00a0*/ 	.word	index@($__internal_1_$__cuda_sm20_dsqrt_rn_f64_mediumpath_v1)
        /*00a4*/ 	.word	0x00000000


	//----- nvinfo : EIATTR_FRAME_SIZE
	.align		4
.L_27:
        /*00a8*/ 	.byte	0x04, 0x11
        /*00aa*/ 	.short	(.L_29 - .L_28)
	.align		4
.L_28:
        /*00ac*/ 	.word	index@($__internal_0_$__cuda_sm20_div_rn_f64_full)
        /*00b0*/ 	.word	0x00000000


	//----- nvinfo : EIATTR_FRAME_SIZE
	.align		4
.L_29:
        /*00b4*/ 	.byte	0x04, 0x11
        /*00b6*/ 	.short	(.L_31 - .L_30)
	.align		4
.L_30:
        /*00b8*/ 	.word	index@(_Z20rotate_volume_kernelIdEvPKT_PS0_iiidddd)
        /*00bc*/ 	.word	0x00000000


	//----- nvinfo : EIATTR_MIN_STACK_SIZE
	.align		4
.L_31:
        /*00c0*/ 	.byte	0x04, 0x12
        /*00c2*/ 	.short	(.L_33 - .L_32)
	.align		4
.L_32:
        /*00c4*/ 	.word	index@(_Z20rotate_volume_kernelIdEvPKT_PS0_iiidddd)
        /*00c8*/ 	.word	0x00000000


	//----- nvinfo : EIATTR_MIN_STACK_SIZE
	.align		4
.L_33:
        /*00cc*/ 	.byte	0x04, 0x12
        /*00ce*/ 	.short	(.L_35 - .L_34)
	.align		4
.L_34:
        /*00d0*/ 	.word	index@(_Z20rotate_volume_kernelIfEvPKT_PS0_iiidddd)
        /*00d4*/ 	.word	0x00000000


	//----- nvinfo : EIATTR_MIN_STACK_SIZE
	.align		4
.L_35:
        /*00d8*/ 	.byte	0x04, 0x12
        /*00da*/ 	.short	(.L_37 - .L_36)
	.align		4
.L_36:
        /*00dc*/ 	.word	index@(_Z20rotate_volume_kernelItEvPKT_PS0_iiidddd)
        /*00e0*/ 	.word	0x00000000


	//----- nvinfo : EIATTR_MIN_STACK_SIZE
	.align		4
.L_37:
        /*00e4*/ 	.byte	0x04, 0x12
        /*00e6*/ 	.short	(.L_39 - .L_38)
	.align		4
.L_38:
        /*00e8*/ 	.word	index@(_Z20rotate_volume_kernelIhEvPKT_PS0_iiidddd)
        /*00ec*/ 	.word	0x00000000
.L_39:


//--------------------- .nv.compat                --------------------------
	.section	.nv.compat,"",@"SHT_CUDA_COMPAT_INFO"
	.align	4
        /*0000*/ 	.byte	0x02, 0x09, 0x00, 0x00, 0x02, 0x02, 0x01, 0x00, 0x02, 0x05, 0x05, 0x00, 0x03, 0x07, 0x01, 0x01
        /*0010*/ 	.byte	0x02, 0x03, 0x00, 0x00, 0x02, 0x06, 0x01, 0x00, 0x04, 0x0b, 0x08, 0x00, 0x01, 0x00, 0x00, 0x00
        /*0020*/ 	.byte	0x00, 0x00, 0x00, 0x00


//--------------------- .nv.info._Z20rotate_volume_kernelIdEvPKT_PS0_iiidddd --------------------------
	.section	.nv.info._Z20rotate_volume_kernelIdEvPKT_PS0_iiidddd,"",@"SHT_CUDA_INFO"
	.sectionflags	@""
	.align	4


	//----- nvinfo : EIATTR_CUDA_API_VERSION
	.align		4
        /*0000*/ 	.byte	0x04, 0x37
        /*0002*/ 	.short	(.L_41 - .L_40)
.L_40:
        /*0004*/ 	.word	0x00000082


	//----- nvinfo : EIATTR_KPARAM_INFO
	.align		4
.L_41:
        /*0008*/ 	.byte	0x04, 0x17
        /*000a*/ 	.short	(.L_43 - .L_42)
.L_42:
        /*000c*/ 	.word	0x00000000
        /*0010*/ 	.short	0x0008
        /*0012*/ 	.short	0x0038
        /*0014*/ 	.byte	0x00, 0xf0, 0x21, 0x00


	//----- nvinfo : EIATTR_KPARAM_INFO
	.align		4
.L_43:
        /*0018*/ 	.byte	0x04, 0x17
        /*001a*/ 	.short	(.L_45 - .L_44)
.L_44:
        /*001c*/ 	.word	0x00000000
        /*0020*/ 	.short	0x0007
        /*0022*/ 	.short	0x0030
        /*0024*/ 	.byte	0x00, 0xf0, 0x21, 0x00


	//----- nvinfo : EIATTR_KPARAM_INFO
	.align		4
.L_45:
        /*0028*/ 	.byte	0x04, 0x17
        /*002a*/ 	.short	(.L_47 - .L_46)
.L_46:
        /*002c*/ 	.word	0x00000000
        /*0030*/ 	.short	0x0006
        /*0032*/ 	.short	0x0028
        /*0034*/ 	.byte	0x00, 0xf0, 0x21, 0x00


	//----- nvinfo : EIATTR_KPARAM_INFO
	.align		4
.L_47:
        /*0038*/ 	.byte	0x04, 0x17
        /*003a*/ 	.short	(.L_49 - .L_48)
.L_48:
        /*003c*/ 	.word	0x00000000
        /*0040*/ 	.short	0x0005
        /*0042*/ 	.short	0x0020
        /*0044*/ 	.byte	0x00, 0xf0, 0x21, 0x00


	//----- nvinfo : EIATTR_KPARAM_INFO
	.align		4
.L_49:
        /*0048*/ 	.byte	0x04, 0x17
        /*004a*/ 	.short	(.L_51 - .L_50)
.L_50:
        /*004c*/ 	.word	0x00000000
        /*0050*/ 	.short	0x0004
        /*0052*/ 	.short	0x0018
        /*0054*/ 	.byte	0x00, 0xf0, 0x11, 0x00


	//----- nvinfo : EIATTR_KPARAM_INFO
	.align		4
.L_51:
        /*0058*/ 	.byte	0x04, 0x17
        /*005a*/ 	.short	(.L_53 - .L_52)
.L_52:
        /*005c*/ 	.word	0x00000000
        /*0060*/ 	.short	0x0003
        /*0062*/ 	.short	0x0014
        /*0064*/ 	.byte	0x00, 0xf0, 0x11, 0x00


	//----- nvinfo : EIATTR_KPARAM_INFO
	.align		4
.L_53:
        /*0068*/ 	.byte	0x04, 0x17
        /*006a*/ 	.short	(.L_55 - .L_54)
.L_54:
        /*006c*/ 	.word	0x00000000
        /*0070*/ 	.short	0x0002
        /*0072*/ 	.short	0x0010
        /*0074*/ 	.byte	0x00, 0xf0, 0x11, 0x00


	//----- nvinfo : EIATTR_KPARAM_INFO
	.align		4
.L_55:
        /*0078*/ 	.byte	0x04, 0x17
        /*007a*/ 	.short	(.L_57 - .L_56)
.L_56:
        /*007c*/ 	.word	0x00000000
        /*0080*/ 	.short	0x0001
        /*0082*/ 	.short	0x0008
        /*0084*/ 	.byte	0x00, 0xf5, 0x21, 0x00


	//----- nvinfo : EIATTR_KPARAM_INFO
	.align		4
.L_57:
        /*0088*/ 	.byte	0x04, 0x17
        /*008a*/ 	.short	(.L_59 - .L_58)
.L_58:
        /*008c*/ 	.word	0x00000000
        /*0090*/ 	.short	0x0000
        /*0092*/ 	.short	0x0000
        /*0094*/ 	.byte	0x00, 0xf5, 0x21, 0x00


	//----- nvinfo : EIATTR_SPARSE_MMA_MASK
	.align		4
.L_59:
        /*0098*/ 	.byte	0x03, 0x50
        /*009a*/ 	.short	0x0000


	//----- nvinfo : EIATTR_MAXREG_COUNT
	.align		4
        /*009c*/ 	.byte	0x03, 0x1b
        /*009e*/ 	.short	0x00ff


	//----- nvinfo : EIATTR_NUM_BARRIERS
	.align		4
        /*00a0*/ 	.byte	0x02, 0x4c
        /*00a2*/ 	.byte	0x01
	.zero		1


	//----- nvinfo : EIATTR_MERCURY_ISA_VERSION
	.align		4
        /*00a4*/ 	.byte	0x03, 0x5f
        /*00a6*/ 	.short	0x0101


	//----- nvinfo : EIATTR_VRC_CTA_INIT_COUNT
	.align		4
        /*00a8*/ 	.byte	0x02, 0x4a
	.zero		1
	.zero		1


	//----- nvinfo : EIATTR_EXIT_INSTR_OFFSETS
	.align		4
        /*00ac*/ 	.byte	0x04, 0x1c
        /*00ae*/ 	.short	(.L_61 - .L_60)


	//   ....[0]....
.L_60:
        /*00b0*/ 	.word	0x00000120


	//   ....[1]....
        /*00b4*/ 	.word	0x00001000


	//----- nvinfo : EIATTR_CRS_STACK_SIZE
	.align		4
.L_61:
        /*00b8*/ 	.byte	0x04, 0x1e
        /*00ba*/ 	.short	(.L_63 - .L_62)
.L_62:
        /*00bc*/ 	.word	0x00000000


	//----- nvinfo : EIATTR_CBANK_PARAM_SIZE
	.align		4
.L_63:
        /*00c0*/ 	.byte	0x03, 0x19
        /*00c2*/ 	.short	0x0040


	//----- nvinfo : EIATTR_PARAM_CBANK
	.align		4
        /*00c4*/ 	.byte	0x04, 0x0a
        /*00c6*/ 	.short	(.L_65 - .L_64)
	.align		4
.L_64:
        /*00c8*/ 	.word	index@(.nv.constant0._Z20rotate_volume_kernelIdEvPKT_PS0_iiidddd)
        /*00cc*/ 	.short	0x0380
        /*00ce*/ 	.short	0x0040


	//----- nvinfo : EIATTR_SW_WAR
	.align		4
.L_65:
        /*00d0*/ 	.byte	0x04, 0x36
        /*00d2*/ 	.short	(.L_67 - .L_66)
.L_66:
        /*00d4*/ 	.word	0x00000008
.L_67:


//--------------------- .nv.info._Z20rotate_volume_kernelIfEvPKT_PS0_iiidddd --------------------------
	.section	.nv.info._Z20rotate_volume_kernelIfEvPKT_PS0_iiidddd,"",@"SHT_CUDA_INFO"
	.sectionflags	@""
	.align	4


	//----- nvinfo : EIATTR_CUDA_API_VERSION
	.align		4
        /*0000*/ 	.byte	0x04, 0x37
        /*0002*/ 	.short	(.L_69 - .L_68)
.L_68:
        /*0004*/ 	.word	0x00000082


	//----- nvinfo : EIATTR_KPARAM_INFO
	.align		4
.L_69:
        /*0008*/ 	.byte	0x04, 0x17
        /*000a*/ 	.short	(.L_71 - .L_70)
.L_70:
        /*000c*/ 	.word	0x00000000
        /*0010*/ 	.short	0x0008
        /*0012*/ 	.short	0x0038
        /*0014*/ 	.byte	0x00, 0xf0, 0x21, 0x00


	//----- nvinfo : EIATTR_KPARAM_INFO
	.align		4
.L_71:
        /*0018*/ 	.byte	0x04, 0x17
        /*001a*/ 	.short	(.L_73 - .L_72)
.L_72:
        /*001c*/ 	.word	0x00000000
        /*0020*/ 	.short	0x0007
        /*0022*/ 	.short	0x0030
        /*0024*/ 	.byte	0x00, 0xf0, 0x21, 0x00


	//----- nvinfo : EIATTR_KPARAM_INFO
	.align		4
.L_73:
        /*0028*/ 	.byte	0x04, 0x17
        /*002a*/ 	.short	(.L_75 - .L_74)
.L_74:
        /*002c*/ 	.word	0x00000000
        /*0030*/ 	.short	0x0006
        /*0032*/ 	.short	0x0028
        /*0034*/ 	.byte	0x00, 0xf0, 0x21, 0x00


	//----- nvinfo : EIATTR_KPARAM_INFO
	.align		4
.L_75:
        /*0038*/ 	.byte	0x04, 0x17
        /*003a*/ 	.short	(.L_77 - .L_76)
.L_76:
        /*003c*/ 	.word	0x00000000
        /*0040*/ 	.short	0x0005
        /*0042*/ 	.short	0x0020
        /*0044*/ 	.byte	0x00, 0xf0, 0x21, 0x00


	//----- nvinfo : EIATTR_KPARAM_INFO
	.align		4
.L_77:
        /*0048*/ 	.byte	0x04, 0x17
        /*004a*/ 	.short	(.L_79 - .L_78)
.L_78:
        /*004c*/ 	.word	0x00000000
        /*0050*/ 	.short	0x0004
        /*0052*/ 	.short	0x0018
        /*0054*/ 	.byte	0x00, 0xf0, 0x11, 0x00


	//----- nvinfo : EIATTR_KPARAM_INFO
	.align		4
.L_79:
        /*0058*/ 	.byte	0x04, 0x17
        /*005a*/ 	.short	(.L_81 - .L_80)
.L_80:
        /*005c*/ 	.word	0x00000000
        /*0060*/ 	.short	0x0003
        /*0062*/ 	.short	0x0014
        /*0064*/ 	.byte	0x00, 0xf0, 0x11, 0x00


	//----- nvinfo : EIATTR_KPARAM_INFO
	.align		4
.L_81:
        /*0068*/ 	.byte	0x04, 0x17
        /*006a*/ 	.short	(.L_83 - .L_82)
.L_82:
        /*006c*/ 	.word	0x00000000
        /*0070*/ 	.short	0x0002
        /*0072*/ 	.short	0x0010
        /*0074*/ 	.byte	0x00, 0xf0, 0x11, 0x00


	//----- nvinfo : EIATTR_KPARAM_INFO
	.align		4
.L_83:
        /*0078*/ 	.byte	0x04, 0x17
        /*007a*/ 	.short	(.L_85 - .L_84)
.L_84:
        /*007c*/ 	.word	0x00000000
        /*0080*/ 	.short	0x0001
        /*0082*/ 	.short	0x0008
        /*0084*/ 	.byte	0x00, 0xf5, 0x21, 0x00


	//----- nvinfo : EIATTR_KPARAM_INFO
	.align		4
.L_85:
        /*0088*/ 	.byte	0x04, 0x17
        /*008a*/ 	.short	(.L_87 - .L_86)
.L_86:
        /*008c*/ 	.word	0x00000000
        /*0090*/ 	.short	0x0000
        /*0092*/ 	.short	0x0000
        /*0094*/ 	.byte	0x00, 0xf5, 0x21, 0x00


	//----- nvinfo : EIATTR_SPARSE_MMA_MASK
	.align		4
.L_87:
        /*0098*/ 	.byte	0x03, 0x50
        /*009a*/ 	.short	0x0000


	//----- nvinfo : EIATTR_MAXREG_COUNT
	.align		4
        /*009c*/ 	.byte	0x03, 0x1b
        /*009e*/ 	.short	0x00ff


	//----- nvinfo : EIATTR_NUM_BARRIERS
	.align		4
        /*00a0*/ 	.byte	0x02, 0x4c
        /*00a2*/ 	.byte	0x01
	.zero		1


	//----- nvinfo : EIATTR_MERCURY_ISA_VERSION
	.align		4
        /*00a4*/ 	.byte	0x03, 0x5f
        /*00a6*/ 	.short	0x0101


	//----- nvinfo : EIATTR_VRC_CTA_INIT_COUNT
	.align		4
        /*00a8*/ 	.byte	0x02, 0x4a
	.zero		1
	.zero		1


	//----- nvinfo : EIATTR_EXIT_INSTR_OFFSETS
	.align		4
        /*00ac*/ 	.byte	0x04, 0x1c
        /*00ae*/ 	.short	(.L_89 - .L_88)


	//   ....[0]....
.L_88:
        /*00b0*/ 	.word	0x00000120


	//   ....[1]....
        /*00b4*/ 	.word	0x00001000


	//----- nvinfo : EIATTR_CRS_STACK_SIZE
	.align		4
.L_89:
        /*00b8*/ 	.byte	0x04, 0x1e
        /*00ba*/ 	.short	(.L_91 - .L_90)
.L_90:
        /*00bc*/ 	.word	0x00000000


	//----- nvinfo : EIATTR_CBANK_PARAM_SIZE
	.align		4
.L_91:
        /*00c0*/ 	.byte	0x03, 0x19
        /*00c2*/ 	.short	0x0040


	//----- nvinfo : EIATTR_PARAM_CBANK
	.align		4
        /*00c4*/ 	.byte	0x04, 0x0a
        /*00c6*/ 	.short	(.L_93 - .L_92)
	.align		4
.L_92:
        /*00c8*/ 	.word	index@(.nv.constant0._Z20rotate_volume_kernelIfEvPKT_PS0_iiidddd)
        /*00cc*/ 	.short	0x0380
        /*00ce*/ 	.short	0x0040


	//----- nvinfo : EIATTR_SW_WAR
	.align		4
.L_93:
        /*00d0*/ 	.byte	0x04, 0x36
        /*00d2*/ 	.short	(.L_95 - .L_94)
.L_94:
        /*00d4*/ 	.word	0x00000008
.L_95:


//--------------------- .nv.info._Z20rotate_volume_kernelItEvPKT_PS0_iiidddd --------------------------
	.section	.nv.info._Z20rotate_volume_kernelItEvPKT_PS0_iiidddd,"",@"SHT_CUDA_INFO"
	.sectionflags	@""
	.align	4


	//----- nvinfo : EIATTR_CUDA_API_VERSION
	.align		4
        /*0000*/ 	.byte	0x04, 0x37
        /*0002*/ 	.short	(.L_97 - .L_96)
.L_96:
        /*0004*/ 	.word	0x00000082


	//----- nvinfo : EIATTR_KPARAM_INFO
	.align		4
.L_97:
        /*0008*/ 	.byte	0x04, 0x17
        /*000a*/ 	.short	(.L_99 - .L_98)
.L_98:
        /*000c*/ 	.word	0x00000000
        /*0010*/ 	.short	0x0008
        /*0012*/ 	.short	0x0038
        /*0014*/ 	.byte	0x00, 0xf0, 0x21, 0x00


	//----- nvinfo : EIATTR_KPARAM_INFO
	.align		4
.L_99:
        /*0018*/ 	.byte	0x04, 0x17
        /*001a*/ 	.short	(.L_101 - .L_100)
.L_100:
        /*001c*/ 	.word	0x00000000
        /*0020*/ 	.short	0x0007
        /*0022*/ 	.short	0x0030
        /*0024*/ 	.byte	0x00, 0xf0, 0x21, 0x00


	//----- nvinfo : EIATTR_KPARAM_INFO
	.align		4
.L_101:
        /*0028*/ 	.byte	0x04, 0x17
        /*002a*/ 	.short	(.L_103 - .L_102)
.L_102:
        /*002c*/ 	.word	0x00000000
        /*0030*/ 	.short	0x0006
        /*0032*/ 	.short	0x0028
        /*0034*/ 	.byte	0x00, 0xf0, 0x21, 0x00


	//----- nvinfo : EIATTR_KPARAM_INFO
	.align		4
.L_103:
        /*0038*/ 	.byte	0x04, 0x17
        /*003a*/ 	.short	(.L_105 - .L_104)
.L_104:
        /*003c*/ 	.word	0x00000000
        /*0040*/ 	.short	0x0005
        /*0042*/ 	.short	0x0020
        /*0044*/ 	.byte	0x00, 0xf0, 0x21, 0x00


	//----- nvinfo : EIATTR_KPARAM_INFO
	.align		4
.L_105:
        /*0048*/ 	.byte	0x04, 0x17
        /*004a*/ 	.short	(.L_107 - .L_106)
.L_106:
        /*004c*/ 	.word	0x00000000
        /*0050*/ 	.short	0x0004
        /*0052*/ 	.short	0x0018
        /*0054*/ 	.byte	0x00, 0xf0, 0x11, 0x00


	//----- nvinfo : EIATTR_KPARAM_INFO
	.align		4
.L_107:
        /*0058*/ 	.byte	0x04, 0x17
        /*005a*/ 	.short	(.L_109 - .L_108)
.L_108:
        /*005c*/ 	.word	0x00000000
        /*0060*/ 	.short	0x0003
        /*0062*/ 	.short	0x0014
        /*0064*/ 	.byte	0x00, 0xf0, 0x11, 0x00


	//----- nvinfo : EIATTR_KPARAM_INFO
	.align		4
.L_109:
        /*0068*/ 	.byte	0x04, 0x17
        /*006a*/ 	.short	(.L_111 - .L_110)
.L_110:
        /*006c*/ 	.word	0x00000000
        /*0070*/ 	.short	0x0002
        /*0072*/ 	.short	0x0010
        /*0074*/ 	.byte	0x00, 0xf0, 0x11, 0x00


	//----- nvinfo : EIATTR_KPARAM_INFO
	.align		4
.L_111:
        /*0078*/ 	.byte	0x04, 0x17
        /*007a*/ 	.short	(.L_113 - .L_112)
.L_112:
        /*007c*/ 	.word	0x00000000
        /*0080*/ 	.short	0x0001
        /*0082*/ 	.short	0x0008
        /*0084*/ 	.byte	0x00, 0xf5, 0x21, 0x00


	//----- nvinfo : EIATTR_KPARAM_INFO
	.align		4
.L_113:
        /*0088*/ 	.byte	0x04, 0x17
        /*008a*/ 	.short	(.L_115 - .L_114)
.L_114:
        /*008c*/ 	.word	0x00000000
        /*0090*/ 	.short	0x0000
        /*0092*/ 	.short	0x0000
        /*0094*/ 	.byte	0x00, 0xf5, 0x21, 0x00


	//----- nvinfo : EIATTR_SPARSE_MMA_MASK
	.align		4
.L_115:
        /*0098*/ 	.byte	0x03, 0x50
        /*009a*/ 	.short	0x0000


	//----- nvinfo : EIATTR_MAXREG_COUNT
	.align		4
        /*009c*/ 	.byte	0x03, 0x1b
        /*009e*/ 	.short	0x00ff


	//----- nvinfo : EIATTR_NUM_BARRIERS
	.align		4
        /*00a0*/ 	.byte	0x02, 0x4c
        /*00a2*/ 	.byte	0x01
	.zero		1


	//----- nvinfo : EIATTR_MERCURY_ISA_VERSION
	.align		4
        /*00a4*/ 	.byte	0x03, 0x5f
        /*00a6*/ 	.short	0x0101


	//----- nvinfo : EIATTR_VRC_CTA_INIT_COUNT
	.align		4
        /*00a8*/ 	.byte	0x02, 0x4a
	.zero		1
	.zero		1


	//----- nvinfo : EIATTR_EXIT_INSTR_OFFSETS
	.align		4
        /*00ac*/ 	.byte	0x04, 0x1c
        /*00ae*/ 	.short	(.L_117 - .L_116)


	//   ....[0]....
.L_116:
        /*00b0*/ 	.word	0x00000120


	//   ....[1]....
        /*00b4*/ 	.word	0x00001000


	//----- nvinfo : EIATTR_CRS_STACK_SIZE
	.align		4
.L_117:
        /*00b8*/ 	.byte	0x04, 0x1e
        /*00ba*/ 	.short	(.L_119 - .L_118)
.L_118:
        /*00bc*/ 	.word	0x00000000


	//----- nvinfo : EIATTR_CBANK_PARAM_SIZE
	.align		4
.L_119:
        /*00c0*/ 	.byte	0x03, 0x19
        /*00c2*/ 	.short	0x0040


	//----- nvinfo : EIATTR_PARAM_CBANK
	.align		4
        /*00c4*/ 	.byte	0x04, 0x0a
        /*00c6*/ 	.short	(.L_121 - .L_120)
	.align		4
.L_120:
        /*00c8*/ 	.word	index@(.nv.constant0._Z20rotate_volume_kernelItEvPKT_PS0_iiidddd)
        /*00cc*/ 	.short	0x0380
        /*00ce*/ 	.short	0x0040


	//----- nvinfo : EIATTR_SW_WAR
	.align		4
.L_121:
        /*00d0*/ 	.byte	0x04, 0x36
        /*00d2*/ 	.short	(.L_123 - .L_122)
.L_122:
        /*00d4*/ 	.word	0x00000008
.L_123:


//--------------------- .nv.info._Z20rotate_volume_kernelIhEvPKT_PS0_iiidddd --------------------------
	.section	.nv.info._Z20rotate_volume_kernelIhEvPKT_PS0_iiidddd,"",@"SHT_CUDA_INFO"
	.sectionflags	@""
	.align	4


	//----- nvinfo : EIATTR_CUDA_API_VERSION
	.align		4
        /*0000*/ 	.byte	0x04, 0x37
        /*0002*/ 	.short	(.L_125 - .L_124)
.L_124:
        /*0004*/ 	.word	0x00000082


	//----- nvinfo : EIATTR_KPARAM_INFO
	.align		4
.L_125:
        /*0008*/ 	.byte	0x04, 0x17
        /*000a*/ 	.short	(.L_127 - .L_126)
.L_126:
        /*000c*/ 	.word	0x00000000
        /*0010*/ 	.short	0x0008
        /*0012*/ 	.short	0x0038
        /*0014*/ 	.byte	0x00, 0xf0, 0x21, 0x00


	//----- nvinfo : EIATTR_KPARAM_INFO
	.align		4
.L_127:
        /*0018*/ 	.byte	0x04, 0x17
        /*001a*/ 	.short	(.L_129 - .L_128)
.L_128:
        /*001c*/ 	.word	0x00000000
        /*0020*/ 	.short	0x0007
        /*0022*/ 	.short	0x0030
        /*0024*/ 	.byte	0x00, 0xf0, 0x21, 0x00


	//----- nvinfo : EIATTR_KPARAM_INFO
	.align		4
.L_129:
        /*0028*/ 	.byte	0x04, 0x17
        /*002a*/ 	.short	(.L_131 - .L_130)
.L_130:
        /*002c*/ 	.word	0x00000000
        /*0030*/ 	.short	0x0006
        /*0032*/ 	.short	0x0028
        /*0034*/ 	.byte	0x00, 0xf0, 0x21, 0x00


	//----- nvinfo : EIATTR_KPARAM_INFO
	.align		4
.L_131:
        /*0038*/ 	.byte	0x04, 0x17
        /*003a*/ 	.short	(.L_133 - .L_132)
.L_132:
        /*003c*/ 	.word	0x00000000
        /*0040*/ 	.short	0x0005
        /*0042*/ 	.short	0x0020
        /*0044*/ 	.byte	0x00, 0xf0, 0x21, 0x00


	//----- nvinfo : EIATTR_KPARAM_INFO
	.align		4
.L_133:
        /*0048*/ 	.byte	0x04, 0x17
        /*004a*/ 	.short	(.L_135 - .L_134)
.L_134:
        /*004c*/ 	.word	0x00000000
        /*0050*/ 	.short	0x0004
        /*0052*/ 	.short	0x0018
        /*0054*/ 	.byte	0x00, 0xf0, 0x11, 0x00


	//----- nvinfo : EIATTR_KPARAM_INFO
	.align		4
.L_135:
        /*0058*/ 	.byte	0x04, 0x17
        /*005a*/ 	.short	(.L_137 - .L_136)
.L_136:
        /*005c*/ 	.word	0x00000000
        /*0060*/ 	.short	0x0003
        /*0062*/ 	.short	0x0014
        /*0064*/ 	.byte	0x00, 0xf0, 0x11, 0x00


	//----- nvinfo : EIATTR_KPARAM_INFO
	.align		4
.L_137:
        /*0068*/ 	.byte	0x04, 0x17
        /*006a*/ 	.short	(.L_139 - .L_138)
.L_138:
        /*006c*/ 	.word	0x00000000
        /*0070*/ 	.short	0x0002
        /*0072*/ 	.short	0x0010
        /*0074*/ 	.byte	0x00, 0xf0, 0x11, 0x00


	//----- nvinfo : EIATTR_KPARAM_INFO
	.align		4
.L_139:
        /*0078*/ 	.byte	0x04, 0x17
        /*007a*/ 	.short	(.L_141 - .L_140)
.L_140:
        /*007c*/ 	.word	0x00000000
        /*0080*/ 	.short	0x0001
        /*0082*/ 	.short	0x0008
        /*0084*/ 	.byte	0x00, 0xf5, 0x21, 0x00


	//----- nvinfo : EIATTR_KPARAM_INFO
	.align		4
.L_141:
        /*0088*/ 	.byte	0x04, 0x17
        /*008a*/ 	.short	(.L_143 - .L_142)
.L_142:
        /*008c*/ 	.word	0x00000000
        /*0090*/ 	.short	0x0000
        /*0092*/ 	.short	0x0000
        /*0094*/ 	.byte	0x00, 0xf5, 0x21, 0x00


	//----- nvinfo : EIATTR_SPARSE_MMA_MASK
	.align		4
.L_143:
        /*0098*/ 	.byte	0x03, 0x50
        /*009a*/ 	.short	0x0000


	//----- nvinfo : EIATTR_MAXREG_COUNT
	.align		4
        /*009c*/ 	.byte	0x03, 0x1b
        /*009e*/ 	.short	0x00ff


	//----- nvinfo : EIATTR_NUM_BARRIERS
	.align		4
        /*00a0*/ 	.byte	0x02, 0x4c
        /*00a2*/ 	.byte	0x01
	.zero		1


	//----- nvinfo : EIATTR_MERCURY_ISA_VERSION
	.align		4
        /*00a4*/ 	.byte	0x03, 0x5f
        /*00a6*/ 	.short	0x0101


	//----- nvinfo : EIATTR_VRC_CTA_INIT_COUNT
	.align		4
        /*00a8*/ 	.byte	0x02, 0x4a
	.zero		1
	.zero		1


	//----- nvinfo : EIATTR_EXIT_INSTR_OFFSETS
	.align		4
        /*00ac*/ 	.byte	0x04, 0x1c
        /*00ae*/ 	.short	(.L_145 - .L_144)


	//   ....[0]....
.L_144:
        /*00b0*/ 	.word	0x00000120


	//   ....[1]....
        /*00b4*/ 	.word	0x00001020


	//----- nvinfo : EIATTR_CRS_STACK_SIZE
	.align		4
.L_145:
        /*00b8*/ 	.byte	0x04, 0x1e
        /*00ba*/ 	.short	(.L_147 - .L_146)
.L_146:
        /*00bc*/ 	.word	0x00000000


	//----- nvinfo : EIATTR_CBANK_PARAM_SIZE
	.align		4
.L_147:
        /*00c0*/ 	.byte	0x03, 0x19
        /*00c2*/ 	.short	0x0040


	//----- nvinfo : EIATTR_PARAM_CBANK
	.align		4
        /*00c4*/ 	.byte	0x04, 0x0a
        /*00c6*/ 	.short	(.L_149 - .L_148)
	.align		4
.L_148:
        /*00c8*/ 	.word	index@(.nv.constant0._Z20rotate_volume_kernelIhEvPKT_PS0_iiidddd)
        /*00cc*/ 	.short	0x0380
        /*00ce*/ 	.short	0x0040


	//----- nvinfo : EIATTR_SW_WAR
	.align		4
.L_149:
        /*00d0*/ 	.byte	0x04, 0x36
        /*00d2*/ 	.short	(.L_151 - .L_150)
.L_150:
        /*00d4*/ 	.word	0x00000008
.L_151:


//--------------------- .nv.callgraph             --------------------------
	.section	.nv.callgraph,"",@"SHT_CUDA_CALLGRAPH"
	.align	4
	.sectionentsize	8
	.align		4
        /*0000*/ 	.word	0x00000000
	.align		4
        /*0004*/ 	.word	0xffffffff
	.align		4
        /*0008*/ 	.word	0x00000000
	.align		4
        /*000c*/ 	.word	0xfffffffe
	.align		4
        /*0010*/ 	.word	0x00000000
	.align		4
        /*0014*/ 	.word	0xfffffffd
	.align		4
        /*0018*/ 	.word	0x00000000
	.align		4
        /*001c*/ 	.word	0xfffffffc


//--------------------- .text._Z20rotate_volume_kernelIdEvPKT_PS0_iiidddd --------------------------
	.section	.text._Z20rotate_volume_kernelIdEvPKT_PS0_iiidddd,"ax",@progbits
	.align	128
        .global         _Z20rotate_volume_kernelIdEvPKT_PS0_iiidddd
        .type           _Z20rotate_volume_kernelIdEvPKT_PS0_iiidddd,@function
        .size           _Z20rotate_volume_kernelIdEvPKT_PS0_iiidddd,(.L_x_81 - _Z20rotate_volume_kernelIdEvPKT_PS0_iiidddd)
        .other          _Z20rotate_volume_kernelIdEvPKT_PS0_iiidddd,@"STO_CUDA_ENTRY STV_DEFAULT"
_Z20rotate_volume_kernelIdEvPKT_PS0_iiidddd:
.text._Z20rotate_volume_kernelIdEvPKT_PS0_iiidddd:
[----:B------:R-:W-:Y:S01]  /*0000*/  LDC R1, c[0x0][0x37c] ;  /* 0x0000df00ff017b82 */ /* 0x000fe20000000800 */
[----:B------:R-:W0:Y:S07]  /*0010*/  S2R R2, SR_TID.Y ;  /* 0x0000000000027919 */ /* 0x000e2e0000002200 */
[----:B------:R-:W1:Y:S01]  /*0020*/  LDC R8, c[0x0][0x360] ;  /* 0x0000d800ff087b82 */ /* 0x000e620000000800 */
[----:B------:R-:W2:Y:S01]  /*0030*/  LDCU.64 UR8, c[0x0][0x390] ;  /* 0x00007200ff0877ac */ /* 0x000ea20008000a00 */
[----:B------:R-:W1:Y:S01]  /*0040*/  S2R R3, SR_TID.X ;  /* 0x0000000000037919 */ /* 0x000e620000002100 */
[----:B------:R-:W3:Y:S01]  /*0050*/  LDCU UR7, c[0x0][0x398] ;  /* 0x00007300ff0777ac */ /* 0x000ee20008000800 */
[----:B------:R-:W4:Y:S04]  /*0060*/  S2R R5, SR_TID.Z ;  /* 0x0000000000057919 */ /* 0x000f280000002300 */
[----:B------:R-:W0:Y:S08]  /*0070*/  S2UR UR5, SR_CTAID.Y ;  /* 0x00000000000579c3 */ /* 0x000e300000002600 */
[----:B------:R-:W0:Y:S08]  /*0080*/  LDC R9, c[0x0][0x364] ;  /* 0x0000d900ff097b82 */ /* 0x000e300000000800 */
[----:B------:R-:W1:Y:S08]  /*0090*/  S2UR UR4, SR_CTAID.X ;  /* 0x00000000000479c3 */ /* 0x000e700000002500 */
[----:B------:R-:W4:Y:S08]  /*00a0*/  S2UR UR6, SR_CTAID.Z ;  /* 0x00000000000679c3 */ /* 0x000f300000002700 */
[----:B------:R-:W4:Y:S01]  /*00b0*/  LDC R0, c[0x0][0x368] ;  /* 0x0000da00ff007b82 */ /* 0x000f220000000800 */
[----:B0-----:R-:W-:-:S05]  /*00c0*/  IMAD R9, R9, UR5, R2 ;  /* 0x0000000509097c24 */ /* 0x001fca000f8e0202 */
[----:B--2---:R-:W-:Y:S01]  /*00d0*/  ISETP.GE.AND P0, PT, R9, UR9, PT ;  /* 0x0000000909007c0c */ /* 0x004fe2000bf06270 */
[----:B-1----:R-:W-:-:S05]  /*00e0*/  IMAD R8, R8, UR4, R3 ;  /* 0x0000000408087c24 */ /* 0x002fca000f8e0203 */
[----:B------:R-:W-:Y:S01]  /*00f0*/  ISETP.GE.OR P0, PT, R8, UR8, P0 ;  /* 0x0000000808007c0c */ /* 0x000fe20008706670 */
[----:B----4-:R-:W-:-:S05]  /*0100*/  IMAD R0, R0, UR6, R5 ;  /* 0x0000000600007c24 */ /* 0x010fca000f8e0205 */
[----:B---3--:R-:W-:-:S13]  /*0110*/  ISETP.GE.OR P0, PT, R0, UR7, P0 ;  /* 0x0000000700007c0c */ /* 0x008fda0008706670 */
[----:B------:R-:W-:Y:S05]  /*0120*/  @P0 EXIT ;  /* 0x000000000000094d */ /* 0x000fea0003800000 */
[----:B------:R-:W-:Y:S01]  /*0130*/  LOP3.LUT P0, RZ, R5, R3, R2, 0xfe, !PT ;  /* 0x0000000305ff7212 */ /* 0x000fe2000780fe02 */
[----:B------:R-:W-:-:S12]  /*0140*/  BSSY.RECONVERGENT B0, `(.L_x_0) ;  /* 0x00000a8000007945 */ /* 0x000fd80003800200 */
[----:B------:R-:W-:Y:S05]  /*0150*/  @P0 BRA `(.L_x_1) ;  /* 0x0000000800980947 */ /* 0x000fea0003800000 */
[----:B------:R-:W0:Y:S08]  /*0160*/  LDC.64 R2, c[0x0][0x3a8] ;  /* 0x0000ea00ff027b82 */ /* 0x000e300000000a00 */
[----:B------:R-:W1:Y:S08]  /*0170*/  LDC.64 R4, c[0x0][0x3a0] ;  /* 0x0000e800ff047b82 */ /* 0x000e700000000a00 */
[----:B------:R-:W2:Y:S08]  /*0180*/  LDC.64 R6, c[0x0][0x3b0] ;  /* 0x0000ec00ff067b82 */ /* 0x000eb00000000a00 */
[----:B------:R-:W3:Y:S01]  /*0190*/  LDC.64 R10, c[0x0][0x3b8] ;  /* 0x0000ee00ff0a7b82 */ /* 0x000ee20000000a00 */
[----:B0-----:R-:W-:-:S08]  /*01a0*/  DMUL R2, R2, R2 ;  /* 0x0000000202027228 */ /* 0x001fd00000000000 */
[----:B-1----:R-:W-:-:S08]  /*01b0*/  DFMA R2, R4, R4, R2 ;  /* 0x000000040402722b */ /* 0x002fd00000000002 */
[----:B--2---:R-:W-:-:S08]  /*01c0*/  DFMA R2, R6, R6, R2 ;  /* 0x000000060602722b */ /* 0x004fd00000000002 */
[----:B---3--:R-:W-:Y:S01]  /*01d0*/  DFMA R2, R10, R10, R2 ;  /* 0x0000000a0a02722b */ /* 0x008fe20000000002 */
[----:B------:R-:W-:Y:S02]  /*01e0*/  IMAD.MOV.U32 R10, RZ, RZ, 0x0 ;  /* 0x00000000ff0a7424 */ /* 0x000fe400078e00ff */
[----:B------:R-:W-:-:S03]  /*01f0*/  IMAD.MOV.U32 R11, RZ, RZ, 0x3fd80000 ;  /* 0x3fd80000ff0b7424 */ /* 0x000fc600078e00ff */
[----:B------:R-:W0:Y:S04]  /*0200*/  MUFU.RSQ64H R7, R3 ;  /* 0x0000000300077308 */ /* 0x000e280000001c00 */
[----:B------:R-:W-:-:S05]  /*0210*/  VIADD R6, R3, 0xfcb00000 ;  /* 0xfcb0000003067836 */ /* 0x000fca0000000000 */
[----:B------:R-:W-:Y:S01]  /*0220*/  ISETP.GE.U32.AND P0, PT, R6, 0x7ca00000, PT ;  /* 0x7ca000000600780c */ /* 0x000fe20003f06070 */
[----:B0-----:R-:W-:-:S08]  /*0230*/  DMUL R4, R6, R6 ;  /* 0x0000000606047228 */ /* 0x001fd00000000000 */
[----:B------:R-:W-:-:S08]  /*0240*/  DFMA R4, R2, -R4, 1 ;  /* 0x3ff000000204742b */ /* 0x000fd00000000804 */
[----:B------:R-:W-:Y:S02]  /*0250*/  DFMA R10, R4, R10, 0.5 ;  /* 0x3fe00000040a742b */ /* 0x000fe4000000000a */
[----:B------:R-:W-:-:S08]  /*0260*/  DMUL R4, R6, R4 ;  /* 0x0000000406047228 */ /* 0x000fd00000000000 */
[----:B------:R-:W-:-:S08]  /*0270*/  DFMA R12, R10, R4, R6 ;  /* 0x000000040a0c722b */ /* 0x000fd00000000006 */
[----:B------:R-:W-:Y:S02]  /*0280*/  DMUL R14, R2, R12 ;  /* 0x0000000c020e7228 */ /* 0x000fe40000000000 */
[----:B------:R-:W-:Y:S02]  /*0290*/  VIADD R19, R13, 0xfff00000 ;  /* 0xfff000000d137836 */ /* 0x000fe40000000000 */
[----:B------:R-:W-:-:S04]  /*02a0*/  IMAD.MOV.U32 R18, RZ, RZ, R12 ;  /* 0x000000ffff127224 */ /* 0x000fc800078e000c */
[----:B------:R-:W-:-:S08]  /*02b0*/  DFMA R16, R14, -R14, R2 ;  /* 0x8000000e0e10722b */ /* 0x000fd00000000002 */
[----:B------:R-:W-:Y:S01]  /*02c0*/  DFMA R10, R16, R18, R14 ;  /* 0x00000012100a722b */ /* 0x000fe2000000000e */
[----:B------:R-:W-:Y:S10]  /*02d0*/  @!P0 BRA `(.L_x_2) ;  /* 0x0000000000088947 */ /* 0x000ff40003800000 */
[----:B------:R-:W-:-:S07]  /*02e0*/  MOV R4, 0x300 ;  /* 0x0000030000047802 */ /* 0x000fce0000000f00 */
[----:B------:R-:W-:Y:S05]  /*02f0*/  CALL.REL.NOINC `($__internal_1_$__cuda_sm20_dsqrt_rn_f64_mediumpath_v1) ;  /* 0x0000001000b47944 */ /* 0x000fea0003c00000 */
.L_x_2:
[----:B------:R-:W0:Y:S01]  /*0300*/  MUFU.RCP64H R3, R11 ;  /* 0x0000000b00037308 */ /* 0x000e220000001800 */
[----:B------:R-:W-:Y:S01]  /*0310*/  IMAD.MOV.U32 R2, RZ, RZ, 0x1 ;  /* 0x00000001ff027424 */ /* 0x000fe200078e00ff */
[----:B------:R-:W1:Y:S01]  /*0320*/  LDCU.64 UR4, c[0x0][0x3a0] ;  /* 0x00007400ff0477ac */ /* 0x000e620008000a00 */
[----:B------:R-:W2:Y:S01]  /*0330*/  LDC R12, c[0x0][0x3a4] ;  /* 0x0000e900ff0c7b82 */ /* 0x000ea20000000800 */
[----:B------:R-:W-:Y:S03]  /*0340*/  BSSY.RECONVERGENT B1, `(.L_x_3) ;  /* 0x0000016000017945 */ /* 0x000fe60003800200 */
[----:B0-----:R-:W-:-:S08]  /*0350*/  DFMA R4, R2, -R10, 1 ;  /* 0x3ff000000204742b */ /* 0x001fd0000000080a */
[----:B------:R-:W-:Y:S01]  /*0360*/  DFMA R4, R4, R4, R4 ;  /* 0x000000040404722b */ /* 0x000fe20000000004 */
[----:B--2---:R-:W-:-:S07]  /*0370*/  FSETP.GEU.AND P1, PT, |R12|, 6.5827683646048100446e-37, PT ;  /* 0x036000000c00780b */ /* 0x004fce0003f2e200 */
[----:B------:R-:W-:-:S08]  /*0380*/  DFMA R4, R2, R4, R2 ;  /* 0x000000040204722b */ /* 0x000fd00000000002 */
[----:B------:R-:W-:-:S08]  /*0390*/  DFMA R2, R4, -R10, 1 ;  /* 0x3ff000000402742b */ /* 0x000fd0000000080a */
[----:B------:R-:W-:-:S08]  /*03a0*/  DFMA R2, R4, R2, R4 ;  /* 0x000000020402722b */ /* 0x000fd00000000004 */
[----:B-1----:R-:W-:-:S08]  /*03b0*/  DMUL R4, R2, UR4 ;  /* 0x0000000402047c28 */ /* 0x002fd00008000000 */
[----:B------:R-:W-:-:S08]  /*03c0*/  DFMA R6, R4, -R10, UR4 ;  /* 0x0000000404067e2b */ /* 0x000fd0000800080a */
[----:B------:R-:W-:-:S10]  /*03d0*/  DFMA R2, R2, R6, R4 ;  /* 0x000000060202722b */ /* 0x000fd40000000004 */
[----:B------:R-:W-:-:S05]  /*03e0*/  FFMA R4, RZ, R11, R3 ;  /* 0x0000000bff047223 */ /* 0x000fca0000000003 */
[----:B------:R-:W-:-:S13]  /*03f0*/  FSETP.GT.AND P0, PT, |R4|, 1.469367938527859385e-39, PT ;  /* 0x001000000400780b */ /* 0x000fda0003f04200 */
[----:B------:R-:W-:Y:S05]  /*0400*/  @P0 BRA P1, `(.L_x_4) ;  /* 0x0000000000240947 */ /* 0x000fea0000800000 */
[----:B------:R-:W0:Y:S01]  /*0410*/  LDCU.64 UR4, c[0x0][0x3a0] ;  /* 0x00007400ff0477ac */ /* 0x000e220008000a00 */
[----:B------:R-:W-:Y:S01]  /*0420*/  IMAD.MOV.U32 R14, RZ, RZ, R10 ;  /* 0x000000ffff0e7224 */ /* 0x000fe200078e000a */
[----:B------:R-:W-:Y:S01]  /*0430*/  MOV R26, 0x480 ;  /* 0x00000480001a7802 */ /* 0x000fe20000000f00 */
[----:B------:R-:W-:Y:S02]  /*0440*/  IMAD.MOV.U32 R15, RZ, RZ, R11 ;  /* 0x000000ffff0f7224 */ /* 0x000fe400078e000b */
[----:B0-----:R-:W-:Y:S02]  /*0450*/  IMAD.U32 R16, RZ, RZ, UR4 ;  /* 0x00000004ff107e24 */ /* 0x001fe4000f8e00ff */
[----:B------:R-:W-:-:S07]  /*0460*/  IMAD.U32 R17, RZ, RZ, UR5 ;  /* 0x00000005ff117e24 */ /* 0x000fce000f8e00ff */
[----:B------:R-:W-:Y:S05]  /*0470*/  CALL.REL.NOINC `($__internal_0_$__cuda_sm20_div_rn_f64_full) ;  /* 0x0000000800e47944 */ /* 0x000fea0003c00000 */
[----:B------:R-:W-:Y:S01]  /*0480*/  IMAD.MOV.U32 R2, RZ, RZ, R12 ;  /* 0x000000ffff027224 */ /* 0x000fe200078e000c */
[----:B------:R-:W-:-:S07]  /*0490*/  MOV R3, R13 ;  /* 0x0000000d00037202 */ /* 0x000fce0000000f00 */
.L_x_4:
[----:B------:R-:W-:Y:S05]  /*04a0*/  BSYNC.RECONVERGENT B1 ;  /* 0x0000000000017941 */ /* 0x000fea0003800200 */
.L_x_3:
        /* <DEDUP_REMOVED lines=24> */
[----:B------:R-:W-:Y:S02]  /*0630*/  IMAD.MOV.U32 R4, RZ, RZ, R12 ;  /* 0x000000ffff047224 */ /* 0x000fe400078e000c */
[----:B------:R-:W-:-:S07]  /*0640*/  IMAD.MOV.U32 R5, RZ, RZ, R13 ;  /* 0x000000ffff057224 */ /* 0x000fce00078e000d */
.L_x_6:
[----:B------:R-:W-:Y:S05]  /*0650*/  BSYNC.RECONVERGENT B1 ;  /* 0x0000000000017941 */ /* 0x000fea0003800200 */
.L_x_5:
        /* <DEDUP_REMOVED lines=21> */
[----:B0-----:R-:W-:Y:S01]  /*07b0*/  IMAD.U32 R16, RZ, RZ, UR4 ;  /* 0x00000004ff107e24 */ /* 0x001fe2000f8e00ff */
[----:B------:R-:W-:-:S07]  /*07c0*/  MOV R17, UR5 ;  /* 0x0000000500117c02 */ /* 0x000fce0008000f00 */
[----:B------:R-:W-:Y:S05]  /*07d0*/  CALL.REL.NOINC `($__internal_0_$__cuda_sm20_div_rn_f64_full) ;  /* 0x00000008000c7944 */ /* 0x000fea0003c00000 */
[----:B------:R-:W-:Y:S02]  /*07e0*/  IMAD.MOV.U32 R6, RZ, RZ, R12 ;  /* 0x000000ffff067224 */ /* 0x000fe400078e000c */
[----:B------:R-:W-:-:S07]  /*07f0*/  IMAD.MOV.U32 R7, RZ, RZ, R13 ;  /* 0x000000ffff077224 */ /* 0x000fce00078e000d */
.L_x_8:
[----:B------:R-:W-:Y:S05]  /*0800*/  BSYNC.RECONVERGENT B1 ;  /* 0x0000000000017941 */ /* 0x000fea0003800200 */
.L_x_7:
        /* <DEDUP_REMOVED lines=24> */
.L_x_10:
[----:B------:R-:W-:Y:S05]  /*0990*/  BSYNC.RECONVERGENT B1 ;  /* 0x0000000000017941 */ /* 0x000fea0003800200 */
.L_x_9:
[----:B------:R-:W0:Y:S01]  /*09a0*/  S2UR UR5, SR_CgaCtaId ;  /* 0x00000000000579c3 */ /* 0x000e220000008800 */
[----:B------:R-:W-:Y:S01]  /*09b0*/  DMUL R26, R6, R6 ;  /* 0x00000006061a7228 */ /* 0x000fe20000000000 */
[----:B------:R-:W-:Y:S01]  /*09c0*/  UMOV UR4, 0x400 ;  /* 0x0000040000047882 */ /* 0x000fe20000000000 */
[C---:B------:R-:W-:Y:S02]  /*09d0*/  DMUL R16, R12.reuse, R12 ;  /* 0x0000000c0c107228 */ /* 0x040fe40000000000 */
[-C--:B------:R-:W-:Y:S02]  /*09e0*/  DMUL R14, R12, R2.reuse ;  /* 0x000000020c0e7228 */ /* 0x080fe40000000000 */
[-C--:B------:R-:W-:Y:S02]  /*09f0*/  DMUL R18, R6, R2.reuse ;  /* 0x0000000206127228 */ /* 0x080fe40000000000 */
[----:B------:R-:W-:Y:S02]  /*0a00*/  DMUL R24, R4, R2 ;  /* 0x0000000204187228 */ /* 0x000fe40000000000 */
[----:B------:R-:W-:-:S02]  /*0a10*/  DADD R10, R26, R16 ;  /* 0x000000001a0a7229 */ /* 0x000fc40000000010 */
[CC--:B------:R-:W-:Y:S02]  /*0a20*/  DFMA R16, R4.reuse, R4.reuse, R16 ;  /* 0x000000040410722b */ /* 0x0c0fe40000000010 */
[-C--:B------:R-:W-:Y:S02]  /*0a30*/  DFMA R2, R4, R4.reuse, R26 ;  /* 0x000000040402722b */ /* 0x080fe4000000001a */
[-C--:B------:R-:W-:Y:S02]  /*0a40*/  DFMA R22, R6, R4.reuse, R14 ;  /* 0x000000040616722b */ /* 0x080fe4000000000e */
[-C--:B------:R-:W-:Y:S02]  /*0a50*/  DFMA R20, R12, R4.reuse, R18 ;  /* 0x000000040c14722b */ /* 0x080fe40000000012 */
[-C--:B------:R-:W-:Y:S02]  /*0a60*/  DFMA R14, R6, R4.reuse, -R14 ;  /* 0x00000004060e722b */ /* 0x080fe4000000080e */
[C---:B------:R-:W-:Y:S01]  /*0a70*/  DFMA R4, R12.reuse, R4, -R18 ;  /* 0x000000040c04722b */ /* 0x040fe20000000812 */
[----:B0-----:R-:W-:Y:S01]  /*0a80*/  ULEA UR4, UR5, UR4, 0x18 ;  /* 0x0000000405047291 */ /* 0x001fe2000f8ec0ff */
[----:B------:R-:W-:-:S02]  /*0a90*/  DFMA R18, R12, R6, -R24 ;  /* 0x000000060c12722b */ /* 0x000fc40000000818 */
[----:B------:R-:W-:Y:S02]  /*0aa0*/  DFMA R6, R12, R6, R24 ;  /* 0x000000060c06722b */ /* 0x000fe40000000018 */
[----:B------:R-:W-:Y:S02]  /*0ab0*/  DADD R12, R10, R10 ;  /* 0x000000000a0c7229 */ /* 0x000fe4000000000a */
[----:B------:R-:W-:Y:S02]  /*0ac0*/  DADD R16, R16, R16 ;  /* 0x0000000010107229 */ /* 0x000fe40000000010 */
[----:B------:R-:W-:Y:S02]  /*0ad0*/  DADD R2, R2, R2 ;  /* 0x0000000002027229 */ /* 0x000fe40000000002 */
[----:B------:R-:W-:Y:S02]  /*0ae0*/  DADD R22, R22, R22 ;  /* 0x0000000016167229 */ /* 0x000fe40000000016 */
[----:B------:R-:W-:-:S02]  /*0af0*/  DADD R20, R20, R20 ;  /* 0x0000000014147229 */ /* 0x000fc40000000014 */
[----:B------:R-:W-:Y:S02]  /*0b00*/  DADD R14, R14, R14 ;  /* 0x000000000e0e7229 */ /* 0x000fe4000000000e */
[----:B------:R-:W-:Y:S02]  /*0b10*/  DADD R4, R4, R4 ;  /* 0x0000000004047229 */ /* 0x000fe40000000004 */
[----:B------:R-:W-:Y:S01]  /*0b20*/  DADD R18, R18, R18 ;  /* 0x0000000012127229 */ /* 0x000fe20000000012 */
[----:B------:R0:W-:Y:S01]  /*0b30*/  STS.128 [UR4+0x10], R20 ;  /* 0x00001014ff007988 */ /* 0x0001e20008000c04 */
[----:B------:R-:W-:Y:S02]  /*0b40*/  DADD R6, R6, R6 ;  /* 0x0000000006067229 */ /* 0x000fe40000000006 */
[----:B------:R-:W-:Y:S02]  /*0b50*/  DADD R12, -R12, 1 ;  /* 0x3ff000000c0c7429 */ /* 0x000fe40000000100 */
[----:B------:R-:W-:-:S02]  /*0b60*/  DADD R16, -R16, 1 ;  /* 0x3ff0000010107429 */ /* 0x000fc40000000100 */
[----:B------:R-:W-:Y:S01]  /*0b70*/  DADD R2, -R2, 1 ;  /* 0x3ff0000002027429 */ /* 0x000fe20000000100 */
[----:B------:R0:W-:Y:S04]  /*0b80*/  STS.128 [UR4+0x30], R4 ;  /* 0x00003004ff007988 */ /* 0x0001e80008000c04 */
[----:B------:R0:W-:Y:S04]  /*0b90*/  STS.128 [UR4], R12 ;  /* 0x0000000cff007988 */ /* 0x0001e80008000c04 */
[----:B------:R0:W-:Y:S04]  /*0ba0*/  STS.128 [UR4+0x20], R16 ;  /* 0x00002010ff007988 */ /* 0x0001e80008000c04 */
[----:B------:R0:W-:Y:S02]  /*0bb0*/  STS.64 [UR4+0x40], R2 ;  /* 0x00004002ff007988 */ /* 0x0001e40008000a04 */
.L_x_1:
[----:B------:R-:W-:Y:S05]  /*0bc0*/  BSYNC.RECONVERGENT B0 ;  /* 0x0000000000007941 */ /* 0x000fea0003800200 */
.L_x_0:
[----:B------:R-:W1:Y:S08]  /*0bd0*/  S2UR UR5, SR_CgaCtaId ;  /* 0x00000000000579c3 */ /* 0x000e700000008800 */
[----:B------:R-:W-:Y:S06]  /*0be0*/  BAR.SYNC.DEFER_BLOCKING 0x0 ;  /* 0x0000000000007b1d */ /* 0x000fec0000010000 */
[----:B------:R-:W-:Y:S01]  /*0bf0*/  UMOV UR4, 0x400 ;  /* 0x0000040000047882 */ /* 0x000fe20000000000 */
[----:B------:R-:W2:Y:S01]  /*0c00*/  LDCU.64 UR8, c[0x0][0x390] ;  /* 0x00007200ff0877ac */ /* 0x000ea20008000a00 */
[----:B------:R-:W-:Y:S08]  /*0c10*/  I2F.F64.U32 R10, R9 ;  /* 0x00000009000a7312 */ /* 0x000ff00000201800 */
[----:B------:R-:W-:Y:S01]  /*0c20*/  I2F.F64 R24, R8 ;  /* 0x0000000800187312 */ /* 0x000fe20000201c00 */
[----:B-1----:R-:W-:-:S07]  /*0c30*/  ULEA UR4, UR5, UR4, 0x18 ;  /* 0x0000000405047291 */ /* 0x002fce000f8ec0ff */
[----:B------:R-:W-:Y:S01]  /*0c40*/  I2F.F64.U32 R26, R0 ;  /* 0x00000000001a7312 */ /* 0x000fe20000201800 */
[----:B--2---:R-:W-:Y:S02]  /*0c50*/  UIADD3 UR6, UPT, UPT, UR9, -0x1, URZ ;  /* 0xffffffff09067890 */ /* 0x004fe4000fffe0ff */
[----:B------:R-:W-:Y:S01]  /*0c60*/  UIADD3 UR5, UPT, UPT, UR8, -0x1, URZ ;  /* 0xffffffff08057890 */ /* 0x000fe2000fffe0ff */
[----:B0-----:R-:W0:Y:S06]  /*0c70*/  LDS.128 R4, [UR4+0x10] ;  /* 0x00001004ff047984 */ /* 0x001e2c0008000c00 */
[----:B------:R-:W1:Y:S01]  /*0c80*/  I2F.F64.U32 R2, UR6 ;  /* 0x0000000600027d12 */ /* 0x000e620008201800 */
[----:B------:R-:W2:Y:S01]  /*0c90*/  LDS.128 R12, [UR4] ;  /* 0x00000004ff0c7984 */ /* 0x000ea20008000c00 */
[----:B------:R-:W3:Y:S03]  /*0ca0*/  LDCU UR6, c[0x0][0x398] ;  /* 0x00007300ff0677ac */ /* 0x000ee60008000800 */
[----:B------:R-:W4:Y:S03]  /*0cb0*/  LDS.128 R16, [UR4+0x30] ;  /* 0x00003004ff107984 */ /* 0x000f260008000c00 */
[----:B------:R-:W5:Y:S01]  /*0cc0*/  I2F.F64 R20, UR5 ;  /* 0x0000000500147d12 */ /* 0x000f620008201c00 */
[----:B-1----:R-:W-:Y:S01]  /*0cd0*/  DFMA R10, R2, -0.5, R10 ;  /* 0xbfe00000020a782b */ /* 0x002fe2000000000a */
[----:B---3--:R-:W-:Y:S01]  /*0ce0*/  UIADD3 UR5, UPT, UPT, UR6, -0x1, URZ ;  /* 0xffffffff06057890 */ /* 0x008fe2000fffe0ff */
[----:B-----5:R-:W-:-:S06]  /*0cf0*/  DFMA R24, R20, -0.5, R24 ;  /* 0xbfe000001418782b */ /* 0x020fcc0000000018 */
[----:B0-----:R-:W-:-:S08]  /*0d00*/  DMUL R6, R10, R6 ;  /* 0x000000060a067228 */ /* 0x001fd00000000000 */
[----:B--2---:R-:W-:Y:S02]  /*0d10*/  DFMA R22, R24, R12, R6 ;  /* 0x0000000c1816722b */ /* 0x004fe40000000006 */
[----:B------:R-:W0:Y:S02]  /*0d20*/  I2F.F64.U32 R6, UR5 ;  /* 0x0000000500067d12 */ /* 0x000e240008201800 */
[----:B0-----:R-:W-:-:S08]  /*0d30*/  DFMA R12, R6, -0.5, R26 ;  /* 0xbfe00000060c782b */ /* 0x001fd0000000001a */
[----:B----4-:R-:W-:-:S08]  /*0d40*/  DFMA R16, R12, R16, R22 ;  /* 0x000000100c10722b */ /* 0x010fd00000000016 */
[----:B------:R-:W-:Y:S01]  /*0d50*/  DFMA R16, R20, 0.5, R16 ;  /* 0x3fe000001410782b */ /* 0x000fe20000000010 */
[----:B------:R-:W0:Y:S02]  /*0d60*/  LDS.128 R20, [UR4+0x20] ;  /* 0x00002004ff147984 */ /* 0x000e240008000c00 */
[C---:B0-----:R-:W-:Y:S02]  /*0d70*/  DMUL R20, R10.reuse, R20 ;  /* 0x000000140a147228 */ /* 0x041fe40000000000 */
[----:B------:R-:W-:Y:S01]  /*0d80*/  DMUL R22, R10, R22 ;  /* 0x000000160a167228 */ /* 0x000fe20000000000 */
[----:B------:R-:W0:Y:S01]  /*0d90*/  LDS.64 R10, [UR4+0x40] ;  /* 0x00004004ff0a7984 */ /* 0x000e220008000a00 */
[----:B------:R-:W1:Y:S04]  /*0da0*/  LDCU.64 UR4, c[0x0][0x358] ;  /* 0x00006b00ff0477ac */ /* 0x000e680008000a00 */
[----:B------:R-:W-:-:S02]  /*0db0*/  DFMA R14, R24, R14, R20 ;  /* 0x0000000e180e722b */ /* 0x000fc40000000014 */
[----:B------:R-:W-:-:S06]  /*0dc0*/  DFMA R4, R24, R4, R22 ;  /* 0x000000041804722b */ /* 0x000fcc0000000016 */
[----:B------:R-:W-:-:S08]  /*0dd0*/  DFMA R14, R12, R18, R14 ;  /* 0x000000120c0e722b */ /* 0x000fd0000000000e */
[----:B------:R-:W-:Y:S01]  /*0de0*/  DFMA R14, R2, 0.5, R14 ;  /* 0x3fe00000020e782b */ /* 0x000fe2000000000e */
[----:B------:R-:W-:Y:S01]  /*0df0*/  MOV R2, RZ ;  /* 0x000000ff00027202 */ /* 0x000fe20000000f00 */
[----:B0-----:R-:W-:Y:S01]  /*0e00*/  DFMA R4, R12, R10, R4 ;  /* 0x0000000a0c04722b */ /* 0x001fe20000000004 */
[----:B------:R-:W-:Y:S02]  /*0e10*/  IMAD.MOV.U32 R11, RZ, RZ, 0x3fe00000 ;  /* 0x3fe00000ff0b7424 */ /* 0x000fe400078e00ff */
[----:B------:R-:W-:-:S03]  /*0e20*/  IMAD.MOV.U32 R10, RZ, RZ, RZ ;  /* 0x000000ffff0a7224 */ /* 0x000fc600078e00ff */
[C---:B------:R-:W-:Y:S02]  /*0e30*/  LOP3.LUT R3, R11.reuse, 0x80000000, R17, 0xb8, !PT ;  /* 0x800000000b037812 */ /* 0x040fe400078eb811 */
[----:B------:R-:W-:Y:S01]  /*0e40*/  DFMA R4, R6, 0.5, R4 ;  /* 0x3fe000000604782b */ /* 0x000fe20000000004 */
[----:B------:R-:W-:Y:S01]  /*0e50*/  LOP3.LUT R7, R11, 0x80000000, R15, 0xb8, !PT ;  /* 0x800000000b077812 */ /* 0x000fe200078eb80f */
[----:B------:R-:W-:Y:S02]  /*0e60*/  IMAD.MOV.U32 R6, RZ, RZ, RZ ;  /* 0x000000ffff067224 */ /* 0x000fe400078e00ff */
[----:B------:R-:W-:-:S04]  /*0e70*/  DADD.RZ R2, R16, R2 ;  /* 0x0000000010027229 */ /* 0x000fc8000000c002 */
[----:B------:R-:W-:Y:S02]  /*0e80*/  DADD.RZ R6, R14, R6 ;  /* 0x000000000e067229 */ /* 0x000fe4000000c006 */
[----:B------:R-:W-:-:S04]  /*0e90*/  LOP3.LUT R11, R11, 0x80000000, R5, 0xb8, !PT ;  /* 0x800000000b0b7812 */ /* 0x000fc800078eb805 */
[----:B------:R-:W0:Y:S02]  /*0ea0*/  F2I.F64.TRUNC R2, R2 ;  /* 0x0000000200027311 */ /* 0x000e24000030d100 */
[----:B------:R-:W-:-:S06]  /*0eb0*/  DADD.RZ R4, R4, R10 ;  /* 0x0000000004047229 */ /* 0x000fcc000000c00a */
[----:B------:R-:W2:Y:S01]  /*0ec0*/  F2I.F64.TRUNC R12, R6 ;  /* 0x00000006000c7311 */ /* 0x000ea2000030d100 */
[----:B0-----:R-:W-:-:S07]  /*0ed0*/  ISETP.GE.AND P1, PT, R2, UR8, PT ;  /* 0x0000000802007c0c */ /* 0x001fce000bf26270 */
[----:B------:R-:W0:Y:S01]  /*0ee0*/  F2I.F64.TRUNC R5, R4 ;  /* 0x0000000400057311 */ /* 0x000e22000030d100 */
[----:B------:R-:W-:Y:S02]  /*0ef0*/  ISETP.GT.AND P1, PT, R2, -0x1, !P1 ;  /* 0xffffffff0200780c */ /* 0x000fe40004f24270 */
[----:B--2---:R-:W-:-:S04]  /*0f00*/  ISETP.GE.AND P2, PT, R12, UR9, PT ;  /* 0x000000090c007c0c */ /* 0x004fc8000bf46270 */
[----:B------:R-:W-:Y:S02]  /*0f10*/  ISETP.GT.AND P2, PT, R12, -0x1, !P2 ;  /* 0xffffffff0c00780c */ /* 0x000fe40005744270 */
[----:B0-----:R-:W-:-:S04]  /*0f20*/  ISETP.GE.AND P0, PT, R5, UR6, PT ;  /* 0x0000000605007c0c */ /* 0x001fc8000bf06270 */
[----:B------:R-:W-:-:S04]  /*0f30*/  ISETP.GT.AND P0, PT, R5, -0x1, !P0 ;  /* 0xffffffff0500780c */ /* 0x000fc80004704270 */
[----:B------:R-:W-:-:S13]  /*0f40*/  PLOP3.LUT P0, PT, P0, P1, P2, 0x80, 0x0 ;  /* 0x000000000000781c */ /* 0x000fda0000703020 */
[----:B------:R-:W0:Y:S01]  /*0f50*/  @P0 LDC.64 R6, c[0x0][0x380] ;  /* 0x0000e000ff060b82 */ /* 0x000e220000000a00 */
[----:B------:R-:W-:-:S04]  /*0f60*/  @P0 IMAD R3, R5, UR9, R12 ;  /* 0x0000000905030c24 */ /* 0x000fc8000f8e020c */
[----:B------:R-:W-:Y:S01]  /*0f70*/  @P0 IMAD R5, R3, UR8, R2 ;  /* 0x0000000803050c24 */ /* 0x000fe2000f8e0202 */
[----:B------:R-:W-:-:S03]  /*0f80*/  CS2R R2, SRZ ;  /* 0x0000000000027805 */ /* 0x000fc6000001ff00 */
[----:B0-----:R-:W-:Y:S02]  /*0f90*/  @P0 IMAD.WIDE R4, R5, 0x8, R6 ;  /* 0x0000000805040825 */ /* 0x001fe400078e0206 */
[----:B------:R-:W0:Y:S03]  /*0fa0*/  LDC.64 R6, c[0x0][0x388] ;  /* 0x0000e200ff067b82 */ /* 0x000e260000000a00 */
[----:B-1----:R-:W2:Y:S01]  /*0fb0*/  @P0 LDG.E.64.CONSTANT R2, desc[UR4][R4.64] ;  /* 0x0000000404020981 */ /* 0x002ea2000c1e9b00 */
[----:B------:R-:W-:-:S04]  /*0fc0*/  IMAD R9, R0, UR9, R9 ;  /* 0x0000000900097c24 */ /* 0x000fc8000f8e0209 */
[----:B------:R-:W-:-:S04]  /*0fd0*/  IMAD R9, R9, UR8, R8 ;  /* 0x0000000809097c24 */ /* 0x000fc8000f8e0208 */
[----:B0-----:R-:W-:-:S05]  /*0fe0*/  IMAD.WIDE R6, R9, 0x8, R6 ;  /* 0x0000000809067825 */ /* 0x001fca00078e0206 */
[----:B--2---:R-:W-:Y:S01]  /*0ff0*/  STG.E.64 desc[UR4][R6.64], R2 ;  /* 0x0000000206007986 */ /* 0x004fe2000c101b04 */
[----:B------:R-:W-:Y:S05]  /*1000*/  EXIT ;  /* 0x000000000000794d */ /* 0x000fea0003800000 */
        .weak           $__internal_0_$__cuda_sm20_div_rn_f64_full
        .type           $__internal_0_$__cuda_sm20_div_rn_f64_full,@function
        .size           $__internal_0_$__cuda_sm20_div_rn_f64_full,($__internal_1_$__cuda_sm20_dsqrt_rn_f64_mediumpath_v1 - $__internal_0_$__cuda_sm20_div_rn_f64_full)
$__internal_0_$__cuda_sm20_div_rn_f64_full:
[C---:B------:R-:W-:Y:S01]  /*1010*/  FSETP.GEU.AND P0, PT, |R15|.reuse, 1.469367938527859385e-39, PT ;  /* 0x001000000f00780b */ /* 0x040fe20003f0e200 */
[----:B------:R-:W-:Y:S01]  /*1020*/  IMAD.MOV.U32 R18, RZ, RZ, 0x1 ;  /* 0x00000001ff127424 */ /* 0x000fe200078e00ff */
[----:B------:R-:W-:Y:S01]  /*1030*/  LOP3.LUT R12, R15, 0x800fffff, RZ, 0xc0, !PT ;  /* 0x800fffff0f0c7812 */ /* 0x000fe200078ec0ff */
[----:B------:R-:W-:Y:S01]  /*1040*/  IMAD.MOV.U32 R28, RZ, RZ, 0x1ca00000 ;  /* 0x1ca00000ff1c7424 */ /* 0x000fe200078e00ff */
[C---:B------:R-:W-:Y:S01]  /*1050*/  FSETP.GEU.AND P2, PT, |R17|.reuse, 1.469367938527859385e-39, PT ;  /* 0x001000001100780b */ /* 0x040fe20003f4e200 */
[----:B------:R-:W-:Y:S01]  /*1060*/  BSSY.RECONVERGENT B2, `(.L_x_11) ;  /* 0x0000052000027945 */ /* 0x000fe20003800200 */
[----:B------:R-:W-:Y:S01]  /*1070*/  LOP3.LUT R13, R12, 0x3ff00000, RZ, 0xfc, !PT ;  /* 0x3ff000000c0d7812 */ /* 0x000fe200078efcff */
[----:B------:R-:W-:Y:S01]  /*1080*/  IMAD.MOV.U32 R12, RZ, RZ, R14 ;  /* 0x000000ffff0c7224 */ /* 0x000fe200078e000e */
[----:B------:R-:W-:Y:S02]  /*1090*/  LOP3.LUT R27, R17, 0x7ff00000, RZ, 0xc0, !PT ;  /* 0x7ff00000111b7812 */ /* 0x000fe400078ec0ff */
[----:B------:R-:W-:-:S03]  /*10a0*/  LOP3.LUT R29, R15, 0x7ff00000, RZ, 0xc0, !PT ;  /* 0x7ff000000f1d7812 */ /* 0x000fc600078ec0ff */
[----:B------:R-:W-:Y:S01]  /*10b0*/  @!P0 DMUL R12, R14, 8.98846567431157953865e+307 ;  /* 0x7fe000000e0c8828 */ /* 0x000fe20000000000 */
[----:B------:R-:W-:-:S03]  /*10c0*/  ISETP.GE.U32.AND P1, PT, R27, R29, PT ;  /* 0x0000001d1b00720c */ /* 0x000fc60003f26070 */
[----:B------:R-:W-:Y:S02]  /*10d0*/  @!P2 LOP3.LUT R20, R15, 0x7ff00000, RZ, 0xc0, !PT ;  /* 0x7ff000000f14a812 */ /* 0x000fe400078ec0ff */
[----:B------:R-:W0:Y:S02]  /*10e0*/  MUFU.RCP64H R19, R13 ;  /* 0x0000000d00137308 */ /* 0x000e240000001800 */
[----:B------:R-:W-:Y:S02]  /*10f0*/  @!P2 ISETP.GE.U32.AND P3, PT, R27, R20, PT ;  /* 0x000000141b00a20c */ /* 0x000fe40003f66070 */
[----:B------:R-:W-:Y:S02]  /*1100*/  @!P0 LOP3.LUT R29, R13, 0x7ff00000, RZ, 0xc0, !PT ;  /* 0x7ff000000d1d8812 */ /* 0x000fe400078ec0ff */
[----:B------:R-:W-:-:S04]  /*1110*/  @!P2 SEL R21, R28, 0x63400000, !P3 ;  /* 0x634000001c15a807 */ /* 0x000fc80005800000 */
[----:B------:R-:W-:-:S04]  /*1120*/  @!P2 LOP3.LUT R24, R21, 0x80000000, R17, 0xf8, !PT ;  /* 0x800000001518a812 */ /* 0x000fc800078ef811 */
[----:B------:R-:W-:Y:S01]  /*1130*/  @!P2 LOP3.LUT R25, R24, 0x100000, RZ, 0xfc, !PT ;  /* 0x001000001819a812 */ /* 0x000fe200078efcff */
[----:B------:R-:W-:Y:S01]  /*1140*/  @!P2 IMAD.MOV.U32 R24, RZ, RZ, RZ ;  /* 0x000000ffff18a224 */ /* 0x000fe200078e00ff */
[----:B0-----:R-:W-:-:S08]  /*1150*/  DFMA R22, R18, -R12, 1 ;  /* 0x3ff000001216742b */ /* 0x001fd0000000080c */
[----:B------:R-:W-:-:S08]  /*1160*/  DFMA R22, R22, R22, R22 ;  /* 0x000000161616722b */ /* 0x000fd00000000016 */
[----:B------:R-:W-:Y:S01]  /*1170*/  DFMA R22, R18, R22, R18 ;  /* 0x000000161216722b */ /* 0x000fe20000000012 */
[----:B------:R-:W-:Y:S01]  /*1180*/  SEL R19, R28, 0x63400000, !P1 ;  /* 0x634000001c137807 */ /* 0x000fe20004800000 */
[----:B------:R-:W-:-:S03]  /*1190*/  IMAD.MOV.U32 R18, RZ, RZ, R16 ;  /* 0x000000ffff127224 */ /* 0x000fc600078e0010 */
[----:B------:R-:W-:-:S03]  /*11a0*/  LOP3.LUT R19, R19, 0x800fffff, R17, 0xf8, !PT ;  /* 0x800fffff13137812 */ /* 0x000fc600078ef811 */
[----:B------:R-:W-:-:S03]  /*11b0*/  DFMA R20, R22, -R12, 1 ;  /* 0x3ff000001614742b */ /* 0x000fc6000000080c */
[----:B------:R-:W-:-:S05]  /*11c0*/  @!P2 DFMA R18, R18, 2, -R24 ;  /* 0x400000001212a82b */ /* 0x000fca0000000818 */
[----:B------:R-:W-:-:S08]  /*11d0*/  DFMA R20, R22, R20, R22 ;  /* 0x000000141614722b */ /* 0x000fd00000000016 */
[----:B------:R-:W-:-:S08]  /*11e0*/  DMUL R22, R20, R18 ;  /* 0x0000001214167228 */ /* 0x000fd00000000000 */
[----:B------:R-:W-:-:S08]  /*11f0*/  DFMA R24, R22, -R12, R18 ;  /* 0x8000000c1618722b */ /* 0x000fd00000000012 */
[----:B------:R-:W-:Y:S01]  /*1200*/  DFMA R24, R20, R24, R22 ;  /* 0x000000181418722b */ /* 0x000fe20000000016 */
[----:B------:R-:W-:Y:S01]  /*1210*/  IMAD.MOV.U32 R22, RZ, RZ, R27 ;  /* 0x000000ffff167224 */ /* 0x000fe200078e001b */
[----:B------:R-:W-:-:S05]  /*1220*/  @!P2 LOP3.LUT R22, R19, 0x7ff00000, RZ, 0xc0, !PT ;  /* 0x7ff000001316a812 */ /* 0x000fca00078ec0ff */
[----:B------:R-:W-:-:S05]  /*1230*/  VIADD R20, R22, 0xffffffff ;  /* 0xffffffff16147836 */ /* 0x000fca0000000000 */
[----:B------:R-:W-:Y:S02]  /*1240*/  ISETP.GT.U32.AND P0, PT, R20, 0x7feffffe, PT ;  /* 0x7feffffe1400780c */ /* 0x000fe40003f04070 */
[----:B------:R-:W-:-:S04]  /*1250*/  IADD3 R20, PT, PT, R29, -0x1, RZ ;  /* 0xffffffff1d147810 */ /* 0x000fc80007ffe0ff */
[----:B------:R-:W-:-:S13]  /*1260*/  ISETP.GT.U32.OR P0, PT, R20, 0x7feffffe, P0 ;  /* 0x7feffffe1400780c */ /* 0x000fda0000704470 */
[----:B------:R-:W-:Y:S05]  /*1270*/  @P0 BRA `(.L_x_12) ;  /* 0x00000000006c0947 */ /* 0x000fea0003800000 */
[----:B------:R-:W-:-:S04]  /*1280*/  LOP3.LUT R20, R15, 0x7ff00000, RZ, 0xc0, !PT ;  /* 0x7ff000000f147812 */ /* 0x000fc800078ec0ff */
[CC--:B------:R-:W-:Y:S02]  /*1290*/  VIADDMNMX R16, R27.reuse, -R20.reuse, 0xb9600000, !PT ;  /* 0xb96000001b107446 */ /* 0x0c0fe40007800914 */
[----:B------:R-:W-:Y:S02]  /*12a0*/  ISETP.GE.U32.AND P0, PT, R27, R20, PT ;  /* 0x000000141b00720c */ /* 0x000fe40003f06070 */
[----:B------:R-:W-:Y:S02]  /*12b0*/  VIMNMX R16, PT, PT, R16, 0x46a00000, PT ;  /* 0x46a0000010107848 */ /* 0x000fe40003fe0100 */
[----:B------:R-:W-:-:S05]  /*12c0*/  SEL R17, R28, 0x63400000, !P0 ;  /* 0x634000001c117807 */ /* 0x000fca0004000000 */
[----:B------:R-:W-:Y:S02]  /*12d0*/  IMAD.IADD R22, R16, 0x1, -R17 ;  /* 0x0000000110167824 */ /* 0x000fe400078e0a11 */
[----:B------:R-:W-:Y:S02]  /*12e0*/  IMAD.MOV.U32 R16, RZ, RZ, RZ ;  /* 0x000000ffff107224 */ /* 0x000fe400078e00ff */
[----:B------:R-:W-:-:S06]  /*12f0*/  VIADD R17, R22, 0x7fe00000 ;  /* 0x7fe0000016117836 */ /* 0x000fcc0000000000 */
[----:B------:R-:W-:-:S10]  /*1300*/  DMUL R20, R24, R16 ;  /* 0x0000001018147228 */ /* 0x000fd40000000000 */
[----:B------:R-:W-:-:S13]  /*1310*/  FSETP.GTU.AND P0, PT, |R21|, 1.469367938527859385e-39, PT ;  /* 0x001000001500780b */ /* 0x000fda0003f0c200 */
[----:B------:R-:W-:Y:S05]  /*1320*/  @P0 BRA `(.L_x_13) ;  /* 0x0000000000940947 */ /* 0x000fea0003800000 */
[----:B------:R-:W-:Y:S01]  /*1330*/  DFMA R12, R24, -R12, R18 ;  /* 0x8000000c180c722b */ /* 0x000fe20000000012 */
[----:B------:R-:W-:-:S09]  /*1340*/  IMAD.MOV.U32 R16, RZ, RZ, RZ ;  /* 0x000000ffff107224 */ /* 0x000fd200078e00ff */
[C---:B------:R-:W-:Y:S02]  /*1350*/  FSETP.NEU.AND P0, PT, R13.reuse, RZ, PT ;  /* 0x000000ff0d00720b */ /* 0x040fe40003f0d000 */
[----:B------:R-:W-:-:S04]  /*1360*/  LOP3.LUT R15, R13, 0x80000000, R15, 0x48, !PT ;  /* 0x800000000d0f7812 */ /* 0x000fc800078e480f */
[----:B------:R-:W-:-:S07]  /*1370*/  LOP3.LUT R17, R15, R17, RZ, 0xfc, !PT ;  /* 0x000000110f117212 */ /* 0x000fce00078efcff */
[----:B------:R-:W-:Y:S05]  /*1380*/  @!P0 BRA `(.L_x_13) ;  /* 0x00000000007c8947 */ /* 0x000fea0003800000 */
[----:B------:R-:W-:Y:S01]  /*1390*/  IMAD.MOV R13, RZ, RZ, -R22 ;  /* 0x000000ffff0d7224 */ /* 0x000fe200078e0a16 */
[----:B------:R-:W-:Y:S01]  /*13a0*/  DMUL.RP R16, R24, R16 ;  /* 0x0000001018107228 */ /* 0x000fe20000008000 */
[----:B------:R-:W-:-:S06]  /*13b0*/  IMAD.MOV.U32 R12, RZ, RZ, RZ ;  /* 0x000000ffff0c7224 */ /* 0x000fcc00078e00ff */
[----:B------:R-:W-:-:S03]  /*13c0*/  DFMA R12, R20, -R12, R24 ;  /* 0x8000000c140c722b */ /* 0x000fc60000000018 */
[----:B------:R-:W-:-:S03]  /*13d0*/  LOP3.LUT R15, R17, R15, RZ, 0x3c, !PT ;  /* 0x0000000f110f7212 */ /* 0x000fc600078e3cff */
[----:B------:R-:W-:-:S04]  /*13e0*/  IADD3 R12, PT, PT, -R22, -0x43300000, RZ ;  /* 0xbcd00000160c7810 */ /* 0x000fc80007ffe1ff */
[----:B------:R-:W-:-:S04]  /*13f0*/  FSETP.NEU.AND P0, PT, |R13|, R12, PT ;  /* 0x0000000c0d00720b */ /* 0x000fc80003f0d200 */
[----:B------:R-:W-:Y:S02]  /*1400*/  FSEL R20, R16, R20, !P0 ;  /* 0x0000001410147208 */ /* 0x000fe40004000000 */
[----:B------:R-:W-:Y:S01]  /*1410*/  FSEL R21, R15, R21, !P0 ;  /* 0x000000150f157208 */ /* 0x000fe20004000000 */
[----:B------:R-:W-:Y:S06]  /*1420*/  BRA `(.L_x_13) ;  /* 0x0000000000547947 */ /* 0x000fec0003800000 */
.L_x_12:
[----:B------:R-:W-:-:S14]  /*1430*/  DSETP.NAN.AND P0, PT, R16, R16, PT ;  /* 0x000000101000722a */ /* 0x000fdc0003f08000 */
[----:B------:R-:W-:Y:S05]  /*1440*/  @P0 BRA `(.L_x_14) ;  /* 0x0000000000440947 */ /* 0x000fea0003800000 */
[----:B------:R-:W-:-:S14]  /*1450*/  DSETP.NAN.AND P0, PT, R14, R14, PT ;  /* 0x0000000e0e00722a */ /* 0x000fdc0003f08000 */
[----:B------:R-:W-:Y:S05]  /*1460*/  @P0 BRA `(.L_x_15) ;  /* 0x0000000000300947 */ /* 0x000fea0003800000 */
[----:B------:R-:W-:Y:S01]  /*1470*/  ISETP.NE.AND P0, PT, R22, R29, PT ;  /* 0x0000001d1600720c */ /* 0x000fe20003f05270 */
[----:B------:R-:W-:Y:S02]  /*1480*/  IMAD.MOV.U32 R20, RZ, RZ, 0x0 ;  /* 0x00000000ff147424 */ /* 0x000fe400078e00ff */
[----:B------:R-:W-:-:S10]  /*1490*/  IMAD.MOV.U32 R21, RZ, RZ, -0x80000 ;  /* 0xfff80000ff157424 */ /* 0x000fd400078e00ff */
[----:B------:R-:W-:Y:S05]  /*14a0*/  @!P0 BRA `(.L_x_13) ;  /* 0x0000000000348947 */ /* 0x000fea0003800000 */
[----:B------:R-:W-:Y:S02]  /*14b0*/  ISETP.NE.AND P0, PT, R22, 0x7ff00000, PT ;  /* 0x7ff000001600780c */ /* 0x000fe40003f05270 */
[----:B------:R-:W-:Y:S02]  /*14c0*/  LOP3.LUT R21, R17, 0x80000000, R15, 0x48, !PT ;  /* 0x8000000011157812 */ /* 0x000fe400078e480f */
[----:B------:R-:W-:-:S13]  /*14d0*/  ISETP.EQ.OR P0, PT, R29, RZ, !P0 ;  /* 0x000000ff1d00720c */ /* 0x000fda0004702670 */
[----:B------:R-:W-:Y:S01]  /*14e0*/  @P0 LOP3.LUT R12, R21, 0x7ff00000, RZ, 0xfc, !PT ;  /* 0x7ff00000150c0812 */ /* 0x000fe200078efcff */
[----:B------:R-:W-:Y:S01]  /*14f0*/  @!P0 IMAD.MOV.U32 R20, RZ, RZ, RZ ;  /* 0x000000ffff148224 */ /* 0x000fe200078e00ff */
[----:B------:R-:W-:-:S03]  /*1500*/  @P0 MOV R20, RZ ;  /* 0x000000ff00140202 */ /* 0x000fc60000000f00 */
[----:B------:R-:W-:Y:S01]  /*1510*/  @P0 IMAD.MOV.U32 R21, RZ, RZ, R12 ;  /* 0x000000ffff150224 */ /* 0x000fe200078e000c */
[----:B------:R-:W-:Y:S06]  /*1520*/  BRA `(.L_x_13) ;  /* 0x0000000000147947 */ /* 0x000fec0003800000 */
.L_x_15:
[----:B------:R-:W-:Y:S01]  /*1530*/  LOP3.LUT R21, R15, 0x80000, RZ, 0xfc, !PT ;  /* 0x000800000f157812 */ /* 0x000fe200078efcff */
[----:B------:R-:W-:Y:S01]  /*1540*/  IMAD.MOV.U32 R20, RZ, RZ, R14 ;  /* 0x000000ffff147224 */ /* 0x000fe200078e000e */
[----:B------:R-:W-:Y:S06]  /*1550*/  BRA `(.L_x_13) ;  /* 0x0000000000087947 */ /* 0x000fec0003800000 */
.L_x_14:
[----:B------:R-:W-:Y:S01]  /*1560*/  LOP3.LUT R21, R17, 0x80000, RZ, 0xfc, !PT ;  /* 0x0008000011157812 */ /* 0x000fe200078efcff */
[----:B------:R-:W-:-:S07]  /*1570*/  IMAD.MOV.U32 R20, RZ, RZ, R16 ;  /* 0x000000ffff147224 */ /* 0x000fce00078e0010 */
.L_x_13:
[----:B------:R-:W-:Y:S05]  /*1580*/  BSYNC.RECONVERGENT B2 ;  /* 0x0000000000027941 */ /* 0x000fea0003800200 */
.L_x_11:
[----:B------:R-:W-:Y:S02]  /*1590*/  IMAD.MOV.U32 R27, RZ, RZ, 0x0 ;  /* 0x00000000ff1b7424 */ /* 0x000fe400078e00ff */
[----:B------:R-:W-:Y:S02]  /*15a0*/  IMAD.MOV.U32 R12, RZ, RZ, R20 ;  /* 0x000000ffff0c7224 */ /* 0x000fe400078e0014 */
[----:B------:R-:W-:Y:S01]  /*15b0*/  IMAD.MOV.U32 R13, RZ, RZ, R21 ;  /* 0x000000ffff0d7224 */ /* 0x000fe200078e0015 */
[----:B------:R-:W-:Y:S06]  /*15c0*/  RET.REL.NODEC R26 `(_Z20rotate_volume_kernelIdEvPKT_PS0_iiidddd) ;  /* 0xffffffe81a8c7950 */ /* 0x000fec0003c3ffff */
        .weak           $__internal_1_$__cuda_sm20_dsqrt_rn_f64_mediumpath_v1
        .type           $__internal_1_$__cuda_sm20_dsqrt_rn_f64_mediumpath_v1,@function
        .size           $__internal_1_$__cuda_sm20_dsqrt_rn_f64_mediumpath_v1,(.L_x_81 - $__internal_1_$__cuda_sm20_dsqrt_rn_f64_mediumpath_v1)
$__internal_1_$__cuda_sm20_dsqrt_rn_f64_mediumpath_v1:
[----:B------:R-:W-:Y:S01]  /*15d0*/  ISETP.GE.U32.AND P0, PT, R6, -0x3400000, PT ;  /* 0xfcc000000600780c */ /* 0x000fe20003f06070 */
[----:B------:R-:W-:-:S12]  /*15e0*/  IMAD.MOV.U32 R13, RZ, RZ, R19 ;  /* 0x000000ffff0d7224 */ /* 0x000fd800078e0013 */
[----:B------:R-:W-:Y:S05]  /*15f0*/  @!P0 BRA `(.L_x_16) ;  /* 0x0000000000208947 */ /* 0x000fea0003800000 */
[----:B------:R-:W-:-:S10]  /*1600*/  DFMA.RM R12, R16, R12, R14 ;  /* 0x0000000c100c722b */ /* 0x000fd4000000400e */
[----:B------:R-:W-:-:S05]  /*1610*/  IADD3 R6, P0, PT, R12, 0x1, RZ ;  /* 0x000000010c067810 */ /* 0x000fca0007f1e0ff */
[----:B------:R-:W-:-:S06]  /*1620*/  IMAD.X R7, RZ, RZ, R13, P0 ;  /* 0x000000ffff077224 */ /* 0x000fcc00000e060d */
[----:B------:R-:W-:-:S08]  /*1630*/  DFMA.RP R2, -R12, R6, R2 ;  /* 0x000000060c02722b */ /* 0x000fd00000008102 */
[----:B------:R-:W-:-:S06]  /*1640*/  DSETP.GT.AND P0, PT, R2, RZ, PT ;  /* 0x000000ff0200722a */ /* 0x000fcc0003f04000 */
[----:B------:R-:W-:Y:S02]  /*1650*/  FSEL R6, R6, R12, P0 ;  /* 0x0000000c06067208 */ /* 0x000fe40000000000 */
[----:B------:R-:W-:Y:S01]  /*1660*/  FSEL R7, R7, R13, P0 ;  /* 0x0000000d07077208 */ /* 0x000fe20000000000 */
[----:B------:R-:W-:Y:S06]  /*1670*/  BRA `(.L_x_17) ;  /* 0x0000000000647947 */ /* 0x000fec0003800000 */
.L_x_16:
[----:B------:R-:W-:-:S14]  /*1680*/  DSETP.NE.AND P0, PT, R2, RZ, PT ;  /* 0x000000ff0200722a */ /* 0x000fdc0003f05000 */
[----:B------:R-:W-:Y:S05]  /*1690*/  @!P0 BRA `(.L_x_18) ;  /* 0x0000000000588947 */ /* 0x000fea0003800000 */
[----:B------:R-:W-:-:S13]  /*16a0*/  ISETP.GE.AND P0, PT, R3, RZ, PT ;  /* 0x000000ff0300720c */ /* 0x000fda0003f06270 */
[----:B------:R-:W-:Y:S01]  /*16b0*/  @!P0 IMAD.MOV.U32 R6, RZ, RZ, 0x0 ;  /* 0x00000000ff068424 */ /* 0x000fe200078e00ff */
[----:B------:R-:W-:Y:S01]  /*16c0*/  @!P0 MOV R7, 0xfff80000 ;  /* 0xfff8000000078802 */ /* 0x000fe20000000f00 */
[----:B------:R-:W-:Y:S06]  /*16d0*/  @!P0 BRA `(.L_x_17) ;  /* 0x00000000004c8947 */ /* 0x000fec0003800000 */
[----:B------:R-:W-:-:S13]  /*16e0*/  ISETP.GT.AND P0, PT, R3, 0x7fefffff, PT ;  /* 0x7fefffff0300780c */ /* 0x000fda0003f04270 */
[----:B------:R-:W-:Y:S05]  /*16f0*/  @P0 BRA `(.L_x_18) ;  /* 0x0000000000400947 */ /* 0x000fea0003800000 */
[----:B------:R-:W-:Y:S01]  /*1700*/  DMUL R2, R2, 8.11296384146066816958e+31 ;  /* 0x4690000002027828 */ /* 0x000fe20000000000 */
[----:B------:R-:W-:Y:S02]  /*1710*/  IMAD.MOV.U32 R6, RZ, RZ, RZ ;  /* 0x000000ffff067224 */ /* 0x000fe400078e00ff */
[----:B------:R-:W-:Y:S02]  /*1720*/  IMAD.MOV.U32 R12, RZ, RZ, 0x0 ;  /* 0x00000000ff0c7424 */ /* 0x000fe400078e00ff */
[----:B------:R-:W-:Y:S01]  /*1730*/  IMAD.MOV.U32 R13, RZ, RZ, 0x3fd80000 ;  /* 0x3fd80000ff0d7424 */ /* 0x000fe200078e00ff */
[----:B------:R-:W0:Y:S02]  /*1740*/  MUFU.RSQ64H R7, R3 ;  /* 0x0000000300077308 */ /* 0x000e240000001c00 */
[----:B0-----:R-:W-:-:S08]  /*1750*/  DMUL R10, R6, R6 ;  /* 0x00000006060a7228 */ /* 0x001fd00000000000 */
[----:B------:R-:W-:-:S08]  /*1760*/  DFMA R10, R2, -R10, 1 ;  /* 0x3ff00000020a742b */ /* 0x000fd0000000080a */
[----:B------:R-:W-:Y:S02]  /*1770*/  DFMA R12, R10, R12, 0.5 ;  /* 0x3fe000000a0c742b */ /* 0x000fe4000000000c */
[----:B------:R-:W-:-:S08]  /*1780*/  DMUL R10, R6, R10 ;  /* 0x0000000a060a7228 */ /* 0x000fd00000000000 */
[----:B------:R-:W-:-:S08]  /*1790*/  DFMA R10, R12, R10, R6 ;  /* 0x0000000a0c0a722b */ /* 0x000fd00000000006 */
[----:B------:R-:W-:Y:S02]  /*17a0*/  DMUL R6, R2, R10 ;  /* 0x0000000a02067228 */ /* 0x000fe40000000000 */
[----:B------:R-:W-:-:S06]  /*17b0*/  VIADD R11, R11, 0xfff00000 ;  /* 0xfff000000b0b7836 */ /* 0x000fcc0000000000 */
[----:B------:R-:W-:-:S08]  /*17c0*/  DFMA R12, R6, -R6, R2 ;  /* 0x80000006060c722b */ /* 0x000fd00000000002 */
[----:B------:R-:W-:-:S10]  /*17d0*/  DFMA R6, R10, R12, R6 ;  /* 0x0000000c0a06722b */ /* 0x000fd40000000006 */
[----:B------:R-:W-:Y:S01]  /*17e0*/  VIADD R7, R7, 0xfcb00000 ;  /* 0xfcb0000007077836 */ /* 0x000fe20000000000 */
[----:B------:R-:W-:Y:S06]  /*17f0*/  BRA `(.L_x_17) ;  /* 0x0000000000047947 */ /* 0x000fec0003800000 */
.L_x_18:
[----:B------:R-:W-:-:S11]  /*1800*/  DADD R6, R2, R2 ;  /* 0x0000000002067229 */ /* 0x000fd60000000002 */
.L_x_17:
[----:B------:R-:W-:Y:S02]  /*1810*/  IMAD.MOV.U32 R5, RZ, RZ, 0x0 ;  /* 0x00000000ff057424 */ /* 0x000fe400078e00ff */
[----:B------:R-:W-:Y:S02]  /*1820*/  IMAD.MOV.U32 R10, RZ, RZ, R6 ;  /* 0x000000ffff0a7224 */ /* 0x000fe400078e0006 */
[----:B------:R-:W-:Y:S01]  /*1830*/  IMAD.MOV.U32 R11, RZ, RZ, R7 ;  /* 0x000000ffff0b7224 */ /* 0x000fe200078e0007 */
[----:B------:R-:W-:Y:S06]  /*1840*/  RET.REL.NODEC R4 `(_Z20rotate_volume_kernelIdEvPKT_PS0_iiidddd) ;  /* 0xffffffe404ec7950 */ /* 0x000fec0003c3ffff */
.L_x_19:
[----:B------:R-:W-:-:S00]  /*1850*/  BRA `(.L_x_19) ;  /* 0xfffffffc00fc7947 */ /* 0x000fc0000383ffff */
[----:B------:R-:W-:-:S00]  /*1860*/  NOP ;  /* 0x0000000000007918 */ /* 0x000fc00000000000 */
        /* <DEDUP_REMOVED lines=9> */
.L_x_81:


//--------------------- .text._Z20rotate_volume_kernelIfEvPKT_PS0_iiidddd --------------------------
	.section	.text._Z20rotate_volume_kernelIfEvPKT_PS0_iiidddd,"ax",@progbits
	.align	128
        .global         _Z20rotate_volume_kernelIfEvPKT_PS0_iiidddd
        .type           _Z20rotate_volume_kernelIfEvPKT_PS0_iiidddd,@function
        .size           _Z20rotate_volume_kernelIfEvPKT_PS0_iiidddd,(.L_x_83 - _Z20rotate_volume_kernelIfEvPKT_PS0_iiidddd)
        .other          _Z20rotate_volume_kernelIfEvPKT_PS0_iiidddd,@"STO_CUDA_ENTRY STV_DEFAULT"
_Z20rotate_volume_kernelIfEvPKT_PS0_iiidddd:
.text._Z20rotate_volume_kernelIfEvPKT_PS0_iiidddd:
        /* <DEDUP_REMOVED lines=47> */
[----:B------:R-:W-:Y:S05]  /*02f0*/  CALL.REL.NOINC `($__internal_3_$__cuda_sm20_dsqrt_rn_f64_mediumpath_v1) ;  /* 0x0000001000b47944 */ /* 0x000fea0003c00000 */
.L_x_22:
        /* <DEDUP_REMOVED lines=23> */
[----:B------:R-:W-:Y:S05]  /*0470*/  CALL.REL.NOINC `($__internal_2_$__cuda_sm20_div_rn_f64_full) ;  /* 0x0000000800e47944 */ /* 0x000fea0003c00000 */
[----:B------:R-:W-:Y:S01]  /*0480*/  MOV R2, R12 ;  /* 0x0000000c00027202 */ /* 0x000fe20000000f00 */
[----:B------:R-:W-:-:S07]  /*0490*/  IMAD.MOV.U32 R3, RZ, RZ, R13 ;  /* 0x000000ffff037224 */ /* 0x000fce00078e000d */
.L_x_24:
[----:B------:R-:W-:Y:S05]  /*04a0*/  BSYNC.RECONVERGENT B1 ;  /* 0x0000000000017941 */ /* 0x000fea0003800200 */
.L_x_23:
        /* <DEDUP_REMOVED lines=24> */
[----:B------:R-:W-:Y:S02]  /*0630*/  IMAD.MOV.U32 R4, RZ, RZ, R12 ;  /* 0x000000ffff047224 */ /* 0x000fe400078e000c */
[----:B------:R-:W-:-:S07]  /*0640*/  IMAD.MOV.U32 R5, RZ, RZ, R13 ;  /* 0x000000ffff057224 */ /* 0x000fce00078e000d */
.L_x_26:
[----:B------:R-:W-:Y:S05]  /*0650*/  BSYNC.RECONVERGENT B1 ;  /* 0x0000000000017941 */ /* 0x000fea0003800200 */
.L_x_25:
[----:B------:R-:W0:Y:S01]  /*0660*/  MUFU.RCP64H R7, R11 ;  /* 0x0000000b00077308 */ /* 0x000e220000001800 */
[----:B------:R-:W-:Y:S01]  /*0670*/  MOV R6, 0x1 ;  /* 0x0000000100067802 */ /* 0x000fe20000000f00 */
        /* <DEDUP_REMOVED lines=24> */
.L_x_28:
[----:B------:R-:W-:Y:S05]  /*0800*/  BSYNC.RECONVERGENT B1 ;  /* 0x0000000000017941 */ /* 0x000fea0003800200 */
.L_x_27:
        /* <DEDUP_REMOVED lines=19> */
[----:B------:R-:W-:Y:S02]  /*0940*/  MOV R15, R11 ;  /* 0x0000000b000f7202 */ /* 0x000fe40000000f00 */
[----:B------:R-:W-:Y:S01]  /*0950*/  MOV R26, 0x990 ;  /* 0x00000990001a7802 */ /* 0x000fe20000000f00 */
[----:B0-----:R-:W-:Y:S02]  /*0960*/  IMAD.U32 R16, RZ, RZ, UR4 ;  /* 0x00000004ff107e24 */ /* 0x001fe4000f8e00ff */
[----:B------:R-:W-:-:S07]  /*0970*/  IMAD.U32 R17, RZ, RZ, UR5 ;  /* 0x00000005ff117e24 */ /* 0x000fce000f8e00ff */
[----:B------:R-:W-:Y:S05]  /*0980*/  CALL.REL.NOINC `($__internal_2_$__cuda_sm20_div_rn_f64_full) ;  /* 0x0000000400a07944 */ /* 0x000fea0003c00000 */
.L_x_30:
[----:B------:R-:W-:Y:S05]  /*0990*/  BSYNC.RECONVERGENT B1 ;  /* 0x0000000000017941 */ /* 0x000fea0003800200 */
.L_x_29:
        /* <DEDUP_REMOVED lines=34> */
.L_x_21:
[----:B------:R-:W-:Y:S05]  /*0bc0*/  BSYNC.RECONVERGENT B0 ;  /* 0x0000000000007941 */ /* 0x000fea0003800200 */
.L_x_20:
        /* <DEDUP_REMOVED lines=34> */
[----:B------:R-:W-:Y:S01]  /*0df0*/  IMAD.MOV.U32 R2, RZ, RZ, RZ ;  /* 0x000000ffff027224 */ /* 0x000fe200078e00ff */
        /* <DEDUP_REMOVED lines=9> */
[----:B------:R-:W-:Y:S01]  /*0e90*/  LOP3.LUT R11, R11, 0x80000000, R5, 0xb8, !PT ;  /* 0x800000000b0b7812 */ /* 0x000fe200078eb805 */
[----:B------:R-:W0:Y:S05]  /*0ea0*/  F2I.F64.TRUNC R12, R2 ;  /* 0x00000002000c7311 */ /* 0x000e2a000030d100 */
[----:B------:R-:W-:-:S03]  /*0eb0*/  DADD.RZ R4, R4, R10 ;  /* 0x0000000004047229 */ /* 0x000fc6000000c00a */
        /* <DEDUP_REMOVED lines=11> */
[----:B------:R-:W-:Y:S02]  /*0f70*/  @P0 IMAD R5, R7, UR8, R12 ;  /* 0x0000000807050c24 */ /* 0x000fe4000f8e020c */
[----:B------:R-:W-:Y:S02]  /*0f80*/  IMAD.MOV.U32 R7, RZ, RZ, RZ ;  /* 0x000000ffff077224 */ /* 0x000fe400078e00ff */
[----:B0-----:R-:W-:Y:S02]  /*0f90*/  @P0 IMAD.WIDE R2, R5, 0x4, R2 ;  /* 0x0000000405020825 */ /* 0x001fe400078e0202 */
[----:B------:R-:W0:Y:S03]  /*0fa0*/  LDC.64 R4, c[0x0][0x388] ;  /* 0x0000e200ff047b82 */ /* 0x000e260000000a00 */
[----:B-1----:R-:W2:Y:S01]  /*0fb0*/  @P0 LDG.E.CONSTANT R7, desc[UR4][R2.64] ;  /* 0x0000000402070981 */ /* 0x002ea2000c1e9900 */
[----:B------:R-:W-:-:S04]  /*0fc0*/  IMAD R9, R0, UR9, R9 ;  /* 0x0000000900097c24 */ /* 0x000fc8000f8e0209 */
[----:B------:R-:W-:-:S04]  /*0fd0*/  IMAD R9, R9, UR8, R8 ;  /* 0x0000000809097c24 */ /* 0x000fc8000f8e0208 */
[----:B0-----:R-:W-:-:S05]  /*0fe0*/  IMAD.WIDE R4, R9, 0x4, R4 ;  /* 0x0000000409047825 */ /* 0x001fca00078e0204 */
[----:B--2---:R-:W-:Y:S01]  /*0ff0*/  STG.E desc[UR4][R4.64], R7 ;  /* 0x0000000704007986 */ /* 0x004fe2000c101904 */
[----:B------:R-:W-:Y:S05]  /*1000*/  EXIT ;  /* 0x000000000000794d */ /* 0x000fea0003800000 */
        .weak           $__internal_2_$__cuda_sm20_div_rn_f64_full
        .type           $__internal_2_$__cuda_sm20_div_rn_f64_full,@function
        .size           $__internal_2_$__cuda_sm20_div_rn_f64_full,($__internal_3_$__cuda_sm20_dsqrt_rn_f64_mediumpath_v1 - $__internal_2_$__cuda_sm20_div_rn_f64_full)
$__internal_2_$__cuda_sm20_div_rn_f64_full:
[C---:B------:R-:W-:Y:S01]  /*1010*/  FSETP.GEU.AND P0, PT, |R15|.reuse, 1.469367938527859385e-39, PT ;  /* 0x001000000f00780b */ /* 0x040fe20003f0e200 */
[----:B------:R-:W-:Y:S01]  /*1020*/  IMAD.MOV.U32 R28, RZ, RZ, 0x1ca00000 ;  /* 0x1ca00000ff1c7424 */ /* 0x000fe200078e00ff */
[----:B------:R-:W-:Y:S01]  /*1030*/  LOP3.LUT R12, R15, 0x800fffff, RZ, 0xc0, !PT ;  /* 0x800fffff0f0c7812 */ /* 0x000fe200078ec0ff */
[----:B------:R-:W-:Y:S01]  /*1040*/  BSSY.RECONVERGENT B2, `(.L_x_31) ;  /* 0x0000054000027945 */ /* 0x000fe20003800200 */
[----:B------:R-:W-:Y:S02]  /*1050*/  MOV R18, 0x1 ;  /* 0x0000000100127802 */ /* 0x000fe40000000f00 */
[----:B------:R-:W-:Y:S01]  /*1060*/  LOP3.LUT R13, R12, 0x3ff00000, RZ, 0xfc, !PT ;  /* 0x3ff000000c0d7812 */ /* 0x000fe200078efcff */
[----:B------:R-:W-:Y:S01]  /*1070*/  IMAD.MOV.U32 R12, RZ, RZ, R14 ;  /* 0x000000ffff0c7224 */ /* 0x000fe200078e000e */
[C---:B------:R-:W-:Y:S02]  /*1080*/  FSETP.GEU.AND P2, PT, |R17|.reuse, 1.469367938527859385e-39, PT ;  /* 0x001000001100780b */ /* 0x040fe40003f4e200 */
[----:B------:R-:W-:-:S02]  /*1090*/  LOP3.LUT R27, R17, 0x7ff00000, RZ, 0xc0, !PT ;  /* 0x7ff00000111b7812 */ /* 0x000fc400078ec0ff */
[----:B------:R-:W-:Y:S01]  /*10a0*/  LOP3.LUT R29, R15, 0x7ff00000, RZ, 0xc0, !PT ;  /* 0x7ff000000f1d7812 */ /* 0x000fe200078ec0ff */
[----:B------:R-:W-:-:S03]  /*10b0*/  @!P0 DMUL R12, R14, 8.98846567431157953865e+307 ;  /* 0x7fe000000e0c8828 */ /* 0x000fc60000000000 */
[----:B------:R-:W-:-:S03]  /*10c0*/  ISETP.GE.U32.AND P1, PT, R27, R29, PT ;  /* 0x0000001d1b00720c */ /* 0x000fc60003f26070 */
[----:B------:R-:W0:Y:S02]  /*10d0*/  MUFU.RCP64H R19, R13 ;  /* 0x0000000d00137308 */ /* 0x000e240000001800 */
[----:B------:R-:W-:Y:S02]  /*10e0*/  @!P2 LOP3.LUT R20, R15, 0x7ff00000, RZ, 0xc0, !PT ;  /* 0x7ff000000f14a812 */ /* 0x000fe400078ec0ff */
[----:B------:R-:W-:Y:S02]  /*10f0*/  @!P0 LOP3.LUT R29, R13, 0x7ff00000, RZ, 0xc0, !PT ;  /* 0x7ff000000d1d8812 */ /* 0x000fe400078ec0ff */
[----:B------:R-:W-:-:S04]  /*1100*/  @!P2 ISETP.GE.U32.AND P3, PT, R27, R20, PT ;  /* 0x000000141b00a20c */ /* 0x000fc80003f66070 */
[----:B------:R-:W-:-:S04]  /*1110*/  @!P2 SEL R21, R28, 0x63400000, !P3 ;  /* 0x634000001c15a807 */ /* 0x000fc80005800000 */
[----:B------:R-:W-:Y:S01]  /*1120*/  @!P2 LOP3.LUT R24, R21, 0x80000000, R17, 0xf8, !PT ;  /* 0x800000001518a812 */ /* 0x000fe200078ef811 */
[----:B0-----:R-:W-:-:S03]  /*1130*/  DFMA R22, R18, -R12, 1 ;  /* 0x3ff000001216742b */ /* 0x001fc6000000080c */
[----:B------:R-:W-:Y:S01]  /*1140*/  @!P2 LOP3.LUT R25, R24, 0x100000, RZ, 0xfc, !PT ;  /* 0x001000001819a812 */ /* 0x000fe200078efcff */
[----:B------:R-:W-:-:S04]  /*1150*/  @!P2 IMAD.MOV.U32 R24, RZ, RZ, RZ ;  /* 0x000000ffff18a224 */ /* 0x000fc800078e00ff */
        /* <DEDUP_REMOVED lines=14> */
[----:B------:R-:W-:Y:S01]  /*1240*/  ISETP.GT.U32.AND P0, PT, R20, 0x7feffffe, PT ;  /* 0x7feffffe1400780c */ /* 0x000fe20003f04070 */
[----:B------:R-:W-:-:S05]  /*1250*/  VIADD R20, R29, 0xffffffff ;  /* 0xffffffff1d147836 */ /* 0x000fca0000000000 */
[----:B------:R-:W-:-:S13]  /*1260*/  ISETP.GT.U32.OR P0, PT, R20, 0x7feffffe, P0 ;  /* 0x7feffffe1400780c */ /* 0x000fda0000704470 */
[----:B------:R-:W-:Y:S05]  /*1270*/  @P0 BRA `(.L_x_32) ;  /* 0x00000000006c0947 */ /* 0x000fea0003800000 */
[----:B------:R-:W-:-:S04]  /*1280*/  LOP3.LUT R20, R15, 0x7ff00000, RZ, 0xc0, !PT ;  /* 0x7ff000000f147812 */ /* 0x000fc800078ec0ff */
[CC--:B------:R-:W-:Y:S02]  /*1290*/  VIADDMNMX R16, R27.reuse, -R20.reuse, 0xb9600000, !PT ;  /* 0xb96000001b107446 */ /* 0x0c0fe40007800914 */
[----:B------:R-:W-:Y:S02]  /*12a0*/  ISETP.GE.U32.AND P0, PT, R27, R20, PT ;  /* 0x000000141b00720c */ /* 0x000fe40003f06070 */
[----:B------:R-:W-:Y:S02]  /*12b0*/  VIMNMX R16, PT, PT, R16, 0x46a00000, PT ;  /* 0x46a0000010107848 */ /* 0x000fe40003fe0100 */
[----:B------:R-:W-:-:S05]  /*12c0*/  SEL R17, R28, 0x63400000, !P0 ;  /* 0x634000001c117807 */ /* 0x000fca0004000000 */
[----:B------:R-:W-:Y:S01]  /*12d0*/  IMAD.IADD R22, R16, 0x1, -R17 ;  /* 0x0000000110167824 */ /* 0x000fe200078e0a11 */
[----:B------:R-:W-:-:S03]  /*12e0*/  MOV R16, RZ ;  /* 0x000000ff00107202 */ /* 0x000fc60000000f00 */
        /* <DEDUP_REMOVED lines=20> */
.L_x_32:
        /* <DEDUP_REMOVED lines=12> */
[----:B------:R-:W-:Y:S02]  /*14f0*/  @!P0 IMAD.MOV.U32 R20, RZ, RZ, RZ ;  /* 0x000000ffff148224 */ /* 0x000fe400078e00ff */
[----:B------:R-:W-:Y:S02]  /*1500*/  @P0 IMAD.MOV.U32 R20, RZ, RZ, RZ ;  /* 0x000000ffff140224 */ /* 0x000fe400078e00ff */
[----:B------:R-:W-:Y:S01]  /*1510*/  @P0 IMAD.MOV.U32 R21, RZ, RZ, R12 ;  /* 0x000000ffff150224 */ /* 0x000fe200078e000c */
[----:B------:R-:W-:Y:S06]  /*1520*/  BRA `(.L_x_33) ;  /* 0x0000000000147947 */ /* 0x000fec0003800000 */
.L_x_35:
[----:B------:R-:W-:Y:S02]  /*1530*/  LOP3.LUT R21, R15, 0x80000, RZ, 0xfc, !PT ;  /* 0x000800000f157812 */ /* 0x000fe400078efcff */
[----:B------:R-:W-:Y:S01]  /*1540*/  MOV R20, R14 ;  /* 0x0000000e00147202 */ /* 0x000fe20000000f00 */
[----:B------:R-:W-:Y:S06]  /*1550*/  BRA `(.L_x_33) ;  /* 0x0000000000087947 */ /* 0x000fec0003800000 */
.L_x_34:
[----:B------:R-:W-:Y:S01]  /*1560*/  LOP3.LUT R21, R17, 0x80000, RZ, 0xfc, !PT ;  /* 0x0008000011157812 */ /* 0x000fe200078efcff */
[----:B------:R-:W-:-:S07]  /*1570*/  IMAD.MOV.U32 R20, RZ, RZ, R16 ;  /* 0x000000ffff147224 */ /* 0x000fce00078e0010 */
.L_x_33:
[----:B------:R-:W-:Y:S05]  /*1580*/  BSYNC.RECONVERGENT B2 ;  /* 0x0000000000027941 */ /* 0x000fea0003800200 */
.L_x_31:
[----:B------:R-:W-:Y:S02]  /*1590*/  IMAD.MOV.U32 R27, RZ, RZ, 0x0 ;  /* 0x00000000ff1b7424 */ /* 0x000fe400078e00ff */
[----:B------:R-:W-:Y:S02]  /*15a0*/  IMAD.MOV.U32 R12, RZ, RZ, R20 ;  /* 0x000000ffff0c7224 */ /* 0x000fe400078e0014 */
[----:B------:R-:W-:Y:S01]  /*15b0*/  IMAD.MOV.U32 R13, RZ, RZ, R21 ;  /* 0x000000ffff0d7224 */ /* 0x000fe200078e0015 */
[----:B------:R-:W-:Y:S06]  /*15c0*/  RET.REL.NODEC R26 `(_Z20rotate_volume_kernelIfEvPKT_PS0_iiidddd) ;  /* 0xffffffe81a8c7950 */ /* 0x000fec0003c3ffff */
        .weak           $__internal_3_$__cuda_sm20_dsqrt_rn_f64_mediumpath_v1
        .type           $__internal_3_$__cuda_sm20_dsqrt_rn_f64_mediumpath_v1,@function
        .size           $__internal_3_$__cuda_sm20_dsqrt_rn_f64_mediumpath_v1,(.L_x_83 - $__internal_3_$__cuda_sm20_dsqrt_rn_f64_mediumpath_v1)
$__internal_3_$__cuda_sm20_dsqrt_rn_f64_mediumpath_v1:
        /* <DEDUP_REMOVED lines=11> */
.L_x_36:
[----:B------:R-:W-:-:S14]  /*1680*/  DSETP.NE.AND P0, PT, R2, RZ, PT ;  /* 0x000000ff0200722a */ /* 0x000fdc0003f05000 */
[----:B------:R-:W-:Y:S05]  /*1690*/  @!P0 BRA `(.L_x_38) ;  /* 0x0000000000588947 */ /* 0x000fea0003800000 */
[----:B------:R-:W-:-:S13]  /*16a0*/  ISETP.GE.AND P0, PT, R3, RZ, PT ;  /* 0x000000ff0300720c */ /* 0x000fda0003f06270 */
[----:B------:R-:W-:Y:S02]  /*16b0*/  @!P0 IMAD.MOV.U32 R6, RZ, RZ, 0x0 ;  /* 0x00000000ff068424 */ /* 0x000fe400078e00ff */
[----:B------:R-:W-:Y:S01]  /*16c0*/  @!P0 IMAD.MOV.U32 R7, RZ, RZ, -0x80000 ;  /* 0xfff80000ff078424 */ /* 0x000fe200078e00ff */
[----:B------:R-:W-:Y:S06]  /*16d0*/  @!P0 BRA `(.L_x_37) ;  /* 0x00000000004c8947 */ /* 0x000fec0003800000 */
[----:B------:R-:W-:-:S13]  /*16e0*/  ISETP.GT.AND P0, PT, R3, 0x7fefffff, PT ;  /* 0x7fefffff0300780c */ /* 0x000fda0003f04270 */
[----:B------:R-:W-:Y:S05]  /*16f0*/  @P0 BRA `(.L_x_38) ;  /* 0x0000000000400947 */ /* 0x000fea0003800000 */
[----:B------:R-:W-:Y:S01]  /*1700*/  DMUL R2, R2, 8.11296384146066816958e+31 ;  /* 0x4690000002027828 */ /* 0x000fe20000000000 */
[----:B------:R-:W-:Y:S01]  /*1710*/  MOV R6, RZ ;  /* 0x000000ff00067202 */ /* 0x000fe20000000f00 */
[----:B------:R-:W-:Y:S02]  /*1720*/  IMAD.MOV.U32 R12, RZ, RZ, 0x0 ;  /* 0x00000000ff0c7424 */ /* 0x000fe400078e00ff */
[----:B------:R-:W-:Y:S02]  /*1730*/  IMAD.MOV.U32 R13, RZ, RZ, 0x3fd80000 ;  /* 0x3fd80000ff0d7424 */ /* 0x000fe400078e00ff */
        /* <DEDUP_REMOVED lines=12> */
.L_x_38:
[----:B------:R-:W-:-:S11]  /*1800*/  DADD R6, R2, R2 ;  /* 0x0000000002067229 */ /* 0x000fd60000000002 */
.L_x_37:
[----:B------:R-:W-:Y:S02]  /*1810*/  IMAD.MOV.U32 R5, RZ, RZ, 0x0 ;  /* 0x00000000ff057424 */ /* 0x000fe400078e00ff */
[----:B------:R-:W-:Y:S02]  /*1820*/  IMAD.MOV.U32 R10, RZ, RZ, R6 ;  /* 0x000000ffff0a7224 */ /* 0x000fe400078e0006 */
[----:B------:R-:W-:Y:S01]  /*1830*/  IMAD.MOV.U32 R11, RZ, RZ, R7 ;  /* 0x000000ffff0b7224 */ /* 0x000fe200078e0007 */
[----:B------:R-:W-:Y:S06]  /*1840*/  RET.REL.NODEC R4 `(_Z20rotate_volume_kernelIfEvPKT_PS0_iiidddd) ;  /* 0xffffffe404ec7950 */ /* 0x000fec0003c3ffff */
.L_x_39:
        /* <DEDUP_REMOVED lines=11> */
.L_x_83:


//--------------------- .text._Z20rotate_volume_kernelItEvPKT_PS0_iiidddd --------------------------
	.section	.text._Z20rotate_volume_kernelItEvPKT_PS0_iiidddd,"ax",@progbits
	.align	128
        .global         _Z20rotate_volume_kernelItEvPKT_PS0_iiidddd
        .type           _Z20rotate_volume_kernelItEvPKT_PS0_iiidddd,@function
        .size           _Z20rotate_volume_kernelItEvPKT_PS0_iiidddd,(.L_x_85 - _Z20rotate_volume_kernelItEvPKT_PS0_iiidddd)
        .other          _Z20rotate_volume_kernelItEvPKT_PS0_iiidddd,@"STO_CUDA_ENTRY STV_DEFAULT"
_Z20rotate_volume_kernelItEvPKT_PS0_iiidddd:
.text._Z20rotate_volume_kernelItEvPKT_PS0_iiidddd:
        /* <DEDUP_REMOVED lines=47> */
[----:B------:R-:W-:Y:S05]  /*02f0*/  CALL.REL.NOINC `($__internal_5_$__cuda_sm20_dsqrt_rn_f64_mediumpath_v1) ;  /* 0x0000001000b47944 */ /* 0x000fea0003c00000 */
.L_x_42:
        /* <DEDUP_REMOVED lines=23> */
[----:B------:R-:W-:Y:S05]  /*0470*/  CALL.REL.NOINC `($__internal_4_$__cuda_sm20_div_rn_f64_full) ;  /* 0x0000000800e47944 */ /* 0x000fea0003c00000 */
[----:B------:R-:W-:Y:S01]  /*0480*/  IMAD.MOV.U32 R2, RZ, RZ, R12 ;  /* 0x000000ffff027224 */ /* 0x000fe200078e000c */
[----:B------:R-:W-:-:S07]  /*0490*/  MOV R3, R13 ;  /* 0x0000000d00037202 */ /* 0x000fce0000000f00 */
.L_x_44:
[----:B------:R-:W-:Y:S05]  /*04a0*/  BSYNC.RECONVERGENT B1 ;  /* 0x0000000000017941 */ /* 0x000fea0003800200 */
.L_x_43:
        /* <DEDUP_REMOVED lines=24> */
[----:B------:R-:W-:Y:S02]  /*0630*/  IMAD.MOV.U32 R4, RZ, RZ, R12 ;  /* 0x000000ffff047224 */ /* 0x000fe400078e000c */
[----:B------:R-:W-:-:S07]  /*0640*/  IMAD.MOV.U32 R5, RZ, RZ, R13 ;  /* 0x000000ffff057224 */ /* 0x000fce00078e000d */
.L_x_46:
[----:B------:R-:W-:Y:S05]  /*0650*/  BSYNC.RECONVERGENT B1 ;  /* 0x0000000000017941 */ /* 0x000fea0003800200 */
.L_x_45:
        /* <DEDUP_REMOVED lines=23> */
[----:B------:R-:W-:Y:S05]  /*07d0*/  CALL.REL.NOINC `($__internal_4_$__cuda_sm20_div_rn_f64_full) ;  /* 0x00000008000c7944 */ /* 0x000fea0003c00000 */
[----:B------:R-:W-:Y:S02]  /*07e0*/  IMAD.MOV.U32 R6, RZ, RZ, R12 ;  /* 0x000000ffff067224 */ /* 0x000fe400078e000c */
[----:B------:R-:W-:-:S07]  /*07f0*/  IMAD.MOV.U32 R7, RZ, RZ, R13 ;  /* 0x000000ffff077224 */ /* 0x000fce00078e000d */
.L_x_48:
[----:B------:R-:W-:Y:S05]  /*0800*/  BSYNC.RECONVERGENT B1 ;  /* 0x0000000000017941 */ /* 0x000fea0003800200 */
.L_x_47:
        /* <DEDUP_REMOVED lines=24> */
.L_x_50:
[----:B------:R-:W-:Y:S05]  /*0990*/  BSYNC.RECONVERGENT B1 ;  /* 0x0000000000017941 */ /* 0x000fea0003800200 */
.L_x_49:
        /* <DEDUP_REMOVED lines=34> */
.L_x_41:
[----:B------:R-:W-:Y:S05]  /*0bc0*/  BSYNC.RECONVERGENT B0 ;  /* 0x0000000000007941 */ /* 0x000fea0003800200 */
.L_x_40:
        /* <DEDUP_REMOVED lines=59> */
[----:B------:R-:W-:-:S03]  /*0f80*/  PRMT R7, RZ, 0x7610, R7 ;  /* 0x00007610ff077816 */ /* 0x000fc60000000007 */
[----:B0-----:R-:W-:Y:S02]  /*0f90*/  @P0 IMAD.WIDE R2, R5, 0x2, R2 ;  /* 0x0000000205020825 */ /* 0x001fe400078e0202 */
[----:B------:R-:W0:Y:S03]  /*0fa0*/  LDC.64 R4, c[0x0][0x388] ;  /* 0x0000e200ff047b82 */ /* 0x000e260000000a00 */
[----:B-1----:R-:W2:Y:S01]  /*0fb0*/  @P0 LDG.E.U16.CONSTANT R7, desc[UR4][R2.64] ;  /* 0x0000000402070981 */ /* 0x002ea2000c1e9500 */
[----:B------:R-:W-:-:S04]  /*0fc0*/  IMAD R9, R0, UR9, R9 ;  /* 0x0000000900097c24 */ /* 0x000fc8000f8e0209 */
[----:B------:R-:W-:-:S04]  /*0fd0*/  IMAD R9, R9, UR8, R8 ;  /* 0x0000000809097c24 */ /* 0x000fc8000f8e0208 */
[----:B0-----:R-:W-:-:S05]  /*0fe0*/  IMAD.WIDE R4, R9, 0x2, R4 ;  /* 0x0000000209047825 */ /* 0x001fca00078e0204 */
[----:B--2---:R-:W-:Y:S01]  /*0ff0*/  STG.E.U16 desc[UR4][R4.64], R7 ;  /* 0x0000000704007986 */ /* 0x004fe2000c101504 */
[----:B------:R-:W-:Y:S05]  /*1000*/  EXIT ;  /* 0x000000000000794d */ /* 0x000fea0003800000 */
        .weak           $__internal_4_$__cuda_sm20_div_rn_f64_full
        .type           $__internal_4_$__cuda_sm20_div_rn_f64_full,@function
        .size           $__internal_4_$__cuda_sm20_div_rn_f64_full,($__internal_5_$__cuda_sm20_dsqrt_rn_f64_mediumpath_v1 - $__internal_4_$__cuda_sm20_div_rn_f64_full)
$__internal_4_$__cuda_sm20_div_rn_f64_full:
        /* <DEDUP_REMOVED lines=66> */
.L_x_52:
        /* <DEDUP_REMOVED lines=16> */
.L_x_55:
[----:B------:R-:W-:Y:S01]  /*1530*/  LOP3.LUT R21, R15, 0x80000, RZ, 0xfc, !PT ;  /* 0x000800000f157812 */ /* 0x000fe200078efcff */
[----:B------:R-:W-:Y:S01]  /*1540*/  IMAD.MOV.U32 R20, RZ, RZ, R14 ;  /* 0x000000ffff147224 */ /* 0x000fe200078e000e */
[----:B------:R-:W-:Y:S06]  /*1550*/  BRA `(.L_x_53) ;  /* 0x0000000000087947 */ /* 0x000fec0003800000 */
.L_x_54:
[----:B------:R-:W-:Y:S01]  /*1560*/  LOP3.LUT R21, R17, 0x80000, RZ, 0xfc, !PT ;  /* 0x0008000011157812 */ /* 0x000fe200078efcff */
[----:B------:R-:W-:-:S07]  /*1570*/  IMAD.MOV.U32 R20, RZ, RZ, R16 ;  /* 0x000000ffff147224 */ /* 0x000fce00078e0010 */
.L_x_53:
[----:B------:R-:W-:Y:S05]  /*1580*/  BSYNC.RECONVERGENT B2 ;  /* 0x0000000000027941 */ /* 0x000fea0003800200 */
.L_x_51:
[----:B------:R-:W-:Y:S02]  /*1590*/  IMAD.MOV.U32 R27, RZ, RZ, 0x0 ;  /* 0x00000000ff1b7424 */ /* 0x000fe400078e00ff */
[----:B------:R-:W-:Y:S02]  /*15a0*/  IMAD.MOV.U32 R12, RZ, RZ, R20 ;  /* 0x000000ffff0c7224 */ /* 0x000fe400078e0014 */
[----:B------:R-:W-:Y:S01]  /*15b0*/  IMAD.MOV.U32 R13, RZ, RZ, R21 ;  /* 0x000000ffff0d7224 */ /* 0x000fe200078e0015 */
[----:B------:R-:W-:Y:S06]  /*15c0*/  RET.REL.NODEC R26 `(_Z20rotate_volume_kernelItEvPKT_PS0_iiidddd) ;  /* 0xffffffe81a8c7950 */ /* 0x000fec0003c3ffff */
        .weak           $__internal_5_$__cuda_sm20_dsqrt_rn_f64_mediumpath_v1
        .type           $__internal_5_$__cuda_sm20_dsqrt_rn_f64_mediumpath_v1,@function
        .size           $__internal_5_$__cuda_sm20_dsqrt_rn_f64_mediumpath_v1,(.L_x_85 - $__internal_5_$__cuda_sm20_dsqrt_rn_f64_mediumpath_v1)
$__internal_5_$__cuda_sm20_dsqrt_rn_f64_mediumpath_v1:
        /* <DEDUP_REMOVED lines=11> */
.L_x_56:
        /* <DEDUP_REMOVED lines=24> */
.L_x_58:
[----:B------:R-:W-:-:S11]  /*1800*/  DADD R6, R2, R2 ;  /* 0x0000000002067229 */ /* 0x000fd60000000002 */
.L_x_57:
[----:B------:R-:W-:Y:S02]  /*1810*/  IMAD.MOV.U32 R5, RZ, RZ, 0x0 ;  /* 0x00000000ff057424 */ /* 0x000fe400078e00ff */
[----:B------:R-:W-:Y:S02]  /*1820*/  IMAD.MOV.U32 R10, RZ, RZ, R6 ;  /* 0x000000ffff0a7224 */ /* 0x000fe400078e0006 */
[----:B------:R-:W-:Y:S01]  /*1830*/  IMAD.MOV.U32 R11, RZ, RZ, R7 ;  /* 0x000000ffff0b7224 */ /* 0x000fe200078e0007 */
[----:B------:R-:W-:Y:S06]  /*1840*/  RET.REL.NODEC R4 `(_Z20rotate_volume_kernelItEvPKT_PS0_iiidddd) ;  /* 0xffffffe404ec7950 */ /* 0x000fec0003c3ffff */
.L_x_59:
        /* <DEDUP_REMOVED lines=11> */
.L_x_85:


//--------------------- .text._Z20rotate_volume_kernelIhEvPKT_PS0_iiidddd --------------------------
	.section	.text._Z20rotate_volume_kernelIhEvPKT_PS0_iiidddd,"ax",@progbits
	.align	128
        .global         _Z20rotate_volume_kernelIhEvPKT_PS0_iiidddd
        .type           _Z20rotate_volume_kernelIhEvPKT_PS0_iiidddd,@function
        .size           _Z20rotate_volume_kernelIhEvPKT_PS0_iiidddd,(.L_x_87 - _Z20rotate_volume_kernelIhEvPKT_PS0_iiidddd)
        .other          _Z20rotate_volume_kernelIhEvPKT_PS0_iiidddd,@"STO_CUDA_ENTRY STV_DEFAULT"
_Z20rotate_volume_kernelIhEvPKT_PS0_iiidddd:
.text._Z20rotate_volume_kernelIhEvPKT_PS0_iiidddd:
        /* <DEDUP_REMOVED lines=47> */
[----:B------:R-:W-:Y:S05]  /*02f0*/  CALL.REL.NOINC `($__internal_7_$__cuda_sm20_dsqrt_rn_f64_mediumpath_v1) ;  /* 0x0000001000bc7944 */ /* 0x000fea0003c00000 */
.L_x_62:
        /* <DEDUP_REMOVED lines=23> */
[----:B------:R-:W-:Y:S05]  /*0470*/  CALL.REL.NOINC `($__internal_6_$__cuda_sm20_div_rn_f64_full) ;  /* 0x0000000800ec7944 */ /* 0x000fea0003c00000 */
[----:B------:R-:W-:Y:S02]  /*0480*/  IMAD.MOV.U32 R2, RZ, RZ, R12 ;  /* 0x000000ffff027224 */ /* 0x000fe400078e000c */
[----:B------:R-:W-:-:S07]  /*0490*/  IMAD.MOV.U32 R3, RZ, RZ, R13 ;  /* 0x000000ffff037224 */ /* 0x000fce00078e000d */
.L_x_64:
[----:B------:R-:W-:Y:S05]  /*04a0*/  BSYNC.RECONVERGENT B1 ;  /* 0x0000000000017941 */ /* 0x000fea0003800200 */
.L_x_63:
        /* <DEDUP_REMOVED lines=26> */
.L_x_66:
[----:B------:R-:W-:Y:S05]  /*0650*/  BSYNC.RECONVERGENT B1 ;  /* 0x0000000000017941 */ /* 0x000fea0003800200 */
.L_x_65:
        /* <DEDUP_REMOVED lines=23> */
[----:B------:R-:W-:Y:S05]  /*07d0*/  CALL.REL.NOINC `($__internal_6_$__cuda_sm20_div_rn_f64_full) ;  /* 0x0000000800147944 */ /* 0x000fea0003c00000 */
[----:B------:R-:W-:Y:S02]  /*07e0*/  IMAD.MOV.U32 R6, RZ, RZ, R12 ;  /* 0x000000ffff067224 */ /* 0x000fe400078e000c */
[----:B------:R-:W-:-:S07]  /*07f0*/  IMAD.MOV.U32 R7, RZ, RZ, R13 ;  /* 0x000000ffff077224 */ /* 0x000fce00078e000d */
.L_x_68:
[----:B------:R-:W-:Y:S05]  /*0800*/  BSYNC.RECONVERGENT B1 ;  /* 0x0000000000017941 */ /* 0x000fea0003800200 */
.L_x_67:
        /* <DEDUP_REMOVED lines=24> */
.L_x_70:
[----:B------:R-:W-:Y:S05]  /*0990*/  BSYNC.RECONVERGENT B1 ;  /* 0x0000000000017941 */ /* 0x000fea0003800200 */
.L_x_69:
        /* <DEDUP_REMOVED lines=34> */
.L_x_61:
[----:B------:R-:W-:Y:S05]  /*0bc0*/  BSYNC.RECONVERGENT B0 ;  /* 0x0000000000007941 */ /* 0x000fea0003800200 */
.L_x_60:
        /* <DEDUP_REMOVED lines=47> */
[----:B------:R2:W3:Y:S01]  /*0ec0*/  F2I.F64.TRUNC R6, R6 ;  /* 0x0000000600067311 */ /* 0x0004e2000030d100 */
[----:B0-----:R-:W-:-:S07]  /*0ed0*/  ISETP.GE.AND P1, PT, R2, UR8, PT ;  /* 0x0000000802007c0c */ /* 0x001fce000bf26270 */
[----:B------:R-:W0:Y:S01]  /*0ee0*/  F2I.F64.TRUNC R5, R4 ;  /* 0x0000000400057311 */ /* 0x000e22000030d100 */
[----:B--2---:R-:W-:Y:S02]  /*0ef0*/  PRMT R7, RZ, 0x7610, R7 ;  /* 0x00007610ff077816 */ /* 0x004fe40000000007 */
[----:B------:R-:W-:Y:S02]  /*0f00*/  ISETP.GT.AND P1, PT, R2, -0x1, !P1 ;  /* 0xffffffff0200780c */ /* 0x000fe40004f24270 */
[----:B---3--:R-:W-:-:S04]  /*0f10*/  ISETP.GE.AND P2, PT, R6, UR9, PT ;  /* 0x0000000906007c0c */ /* 0x008fc8000bf46270 */
[----:B------:R-:W-:Y:S02]  /*0f20*/  ISETP.GT.AND P2, PT, R6, -0x1, !P2 ;  /* 0xffffffff0600780c */ /* 0x000fe40005744270 */
[C---:B0-----:R-:W-:Y:S01]  /*0f30*/  ISETP.GE.AND P0, PT, R5.reuse, UR6, PT ;  /* 0x0000000605007c0c */ /* 0x041fe2000bf06270 */
[----:B------:R-:W0:Y:S03]  /*0f40*/  LDCU.64 UR6, c[0x0][0x388] ;  /* 0x00007100ff0677ac */ /* 0x000e260008000a00 */
[----:B------:R-:W-:-:S04]  /*0f50*/  ISETP.GT.AND P0, PT, R5, -0x1, !P0 ;  /* 0xffffffff0500780c */ /* 0x000fc80004704270 */
[----:B------:R-:W-:-:S13]  /*0f60*/  PLOP3.LUT P0, PT, P0, P1, P2, 0x80, 0x0 ;  /* 0x000000000000781c */ /* 0x000fda0000703020 */
[----:B------:R-:W2:Y:S01]  /*0f70*/  @P0 LDC.64 R10, c[0x0][0x380] ;  /* 0x0000e000ff0a0b82 */ /* 0x000ea20000000a00 */
[----:B------:R-:W-:-:S04]  /*0f80*/  @P0 IMAD R3, R5, UR9, R6 ;  /* 0x0000000905030c24 */ /* 0x000fc8000f8e0206 */
[----:B------:R-:W-:-:S05]  /*0f90*/  @P0 IMAD R3, R3, UR8, R2 ;  /* 0x0000000803030c24 */ /* 0x000fca000f8e0202 */
[----:B--2---:R-:W-:-:S04]  /*0fa0*/  @P0 IADD3 R2, P1, PT, R3, R10, RZ ;  /* 0x0000000a03020210 */ /* 0x004fc80007f3e0ff */
[----:B------:R-:W-:-:S05]  /*0fb0*/  @P0 LEA.HI.X.SX32 R3, R3, R11, 0x1, P1 ;  /* 0x0000000b03030211 */ /* 0x000fca00008f0eff */
[----:B-1----:R-:W2:Y:S01]  /*0fc0*/  @P0 LDG.E.U8.CONSTANT R7, desc[UR4][R2.64] ;  /* 0x0000000402070981 */ /* 0x002ea2000c1e9100 */
[----:B------:R-:W-:-:S04]  /*0fd0*/  IMAD R9, R0, UR9, R9 ;  /* 0x0000000900097c24 */ /* 0x000fc8000f8e0209 */
[----:B------:R-:W-:-:S05]  /*0fe0*/  IMAD R9, R9, UR8, R8 ;  /* 0x0000000809097c24 */ /* 0x000fca000f8e0208 */
[----:B0-----:R-:W-:-:S04]  /*0ff0*/  IADD3 R4, P0, PT, R9, UR6, RZ ;  /* 0x0000000609047c10 */ /* 0x001fc8000ff1e0ff */
[----:B------:R-:W-:-:S05]  /*1000*/  LEA.HI.X.SX32 R5, R9, UR7, 0x1, P0 ;  /* 0x0000000709057c11 */ /* 0x000fca00080f0eff */
[----:B--2---:R-:W-:Y:S01]  /*1010*/  STG.E.U8 desc[UR4][R4.64], R7 ;  /* 0x0000000704007986 */ /* 0x004fe2000c101104 */
[----:B------:R-:W-:Y:S05]  /*1020*/  EXIT ;  /* 0x000000000000794d */ /* 0x000fea0003800000 */
        .weak           $__internal_6_$__cuda_sm20_div_rn_f64_full
        .type           $__internal_6_$__cuda_sm20_div_rn_f64_full,@function
        .size           $__internal_6_$__cuda_sm20_div_rn_f64_full,($__internal_7_$__cuda_sm20_dsqrt_rn_f64_mediumpath_v1 - $__internal_6_$__cuda_sm20_div_rn_f64_full)
$__internal_6_$__cuda_sm20_div_rn_f64_full:
        /* <DEDUP_REMOVED lines=32> */
[----:B------:R-:W-:Y:S02]  /*1230*/  MOV R22, R27 ;  /* 0x0000001b00167202 */ /* 0x000fe40000000f00 */
        /* <DEDUP_REMOVED lines=33> */
.L_x_72:
        /* <DEDUP_REMOVED lines=16> */
.L_x_75:
[----:B------:R-:W-:Y:S01]  /*1550*/  LOP3.LUT R21, R15, 0x80000, RZ, 0xfc, !PT ;  /* 0x000800000f157812 */ /* 0x000fe200078efcff */
[----:B------:R-:W-:Y:S01]  /*1560*/  IMAD.MOV.U32 R20, RZ, RZ, R14 ;  /* 0x000000ffff147224 */ /* 0x000fe200078e000e */
[----:B------:R-:W-:Y:S06]  /*1570*/  BRA `(.L_x_73) ;  /* 0x0000000000087947 */ /* 0x000fec0003800000 */
.L_x_74:
[----:B------:R-:W-:Y:S01]  /*1580*/  LOP3.LUT R21, R17, 0x80000, RZ, 0xfc, !PT ;  /* 0x0008000011157812 */ /* 0x000fe200078efcff */
[----:B------:R-:W-:-:S07]  /*1590*/  IMAD.MOV.U32 R20, RZ, RZ, R16 ;  /* 0x000000ffff147224 */ /* 0x000fce00078e0010 */
.L_x_73:
[----:B------:R-:W-:Y:S05]  /*15a0*/  BSYNC.RECONVERGENT B2 ;  /* 0x0000000000027941 */ /* 0x000fea0003800200 */
.L_x_71:
[----:B------:R-:W-:Y:S01]  /*15b0*/  IMAD.MOV.U32 R27, RZ, RZ, 0x0 ;  /* 0x00000000ff1b7424 */ /* 0x000fe200078e00ff */
[----:B------:R-:W-:Y:S01]  /*15c0*/  MOV R12, R20 ;  /* 0x00000014000c7202 */ /* 0x000fe20000000f00 */
[----:B------:R-:W-:Y:S02]  /*15d0*/  IMAD.MOV.U32 R13, RZ, RZ, R21 ;  /* 0x000000ffff0d7224 */ /* 0x000fe400078e0015 */
[----:B------:R-:W-:Y:S05]  /*15e0*/  RET.REL.NODEC R26 `(_Z20rotate_volume_kernelIhEvPKT_PS0_iiidddd) ;  /* 0xffffffe81a847950 */ /* 0x000fea0003c3ffff */
        .weak           $__internal_7_$__cuda_sm20_dsqrt_rn_f64_mediumpath_v1
        .type           $__internal_7_$__cuda_sm20_dsqrt_rn_f64_mediumpath_v1,@function
        .size           $__internal_7_$__cuda_sm20_dsqrt_rn_f64_mediumpath_v1,(.L_x_87 - $__internal_7_$__cuda_sm20_dsqrt_rn_f64_mediumpath_v1)
$__internal_7_$__cuda_sm20_dsqrt_rn_f64_mediumpath_v1:
        /* <DEDUP_REMOVED lines=11> */
.L_x_76:
        /* <DEDUP_REMOVED lines=24> */
.L_x_78:
[----:B------:R-:W-:-:S11]  /*1820*/  DADD R6, R2, R2 ;  /* 0x0000000002067229 */ /* 0x000fd60000000002 */
.L_x_77:
[----:B------:R-:W-:Y:S02]  /*1830*/  IMAD.MOV.U32 R5, RZ, RZ, 0x0 ;  /* 0x00000000ff057424 */ /* 0x000fe400078e00ff */
[----:B------:R-:W-:Y:S02]  /*1840*/  IMAD.MOV.U32 R10, RZ, RZ, R6 ;  /* 0x000000ffff0a7224 */ /* 0x000fe400078e0006 */
[----:B------:R-:W-:Y:S01]  /*1850*/  IMAD.MOV.U32 R11, RZ, RZ, R7 ;  /* 0x000000ffff0b7224 */ /* 0x000fe200078e0007 */
[----:B------:R-:W-:Y:S06]  /*1860*/  RET.REL.NODEC R4 `(_Z20rotate_volume_kernelIhEvPKT_PS0_iiidddd) ;  /* 0xffffffe404e47950 */ /* 0x000fec0003c3ffff */
.L_x_79:
        /* <DEDUP_REMOVED lines=9> */
.L_x_87:


//--------------------- .nv.shared._Z20rotate_volume_kernelIdEvPKT_PS0_iiidddd --------------------------
	.section	.nv.shared._Z20rotate_volume_kernelIdEvPKT_PS0_iiidddd,"aw",@nobits
	.sectionflags	@""
	.align	8
.nv.shared._Z20rotate_volume_kernelIdEvPKT_PS0_iiidddd:
	.zero		1096


//--------------------- .nv.shared.reserved.0     --------------------------
	.section	.nv.shared.reserved.0,"aw",@nobits
	.weak		__nv_reservedSMEM_offset_0_alias
	.size		__nv_reservedSMEM_offset_0_alias, 0, 64
	.other		__nv_reservedSMEM_offset_0_alias,@"STO_CUDA_RESERVED_SHARED STV_DEFAULT"
__nv_reservedSMEM_offset_0_alias:
	.zero		0
	.zero		64


//--------------------- .nv.shared._Z20rotate_volume_kernelIfEvPKT_PS0_iiidddd --------------------------
	.section	.nv.shared._Z20rotate_volume_kernelIfEvPKT_PS0_iiidddd,"aw",@nobits
	.sectionflags	@""
	.align	8
.nv.shared._Z20rotate_volume_kernelIfEvPKT_PS0_iiidddd:
	.zero		1096


//--------------------- .nv.shared._Z20rotate_volume_kernelItEvPKT_PS0_iiidddd --------------------------
	.section	.nv.shared._Z20rotate_volume_kernelItEvPKT_PS0_iiidddd,"aw",@nobits
	.sectionflags	@""
	.align	8
.nv.shared._Z20rotate_volume_kernelItEvPKT_PS0_iiidddd:
	.zero		1096


//--------------------- .nv.shared._Z20rotate_volume_kernelIhEvPKT_PS0_iiidddd --------------------------
	.section	.nv.shared._Z20rotate_volume_kernelIhEvPKT_PS0_iiidddd,"aw",@nobits
	.sectionflags	@""
	.align	8
.nv.shared._Z20rotate_volume_kernelIhEvPKT_PS0_iiidddd:
	.zero		1096


//--------------------- .nv.constant0._Z20rotate_volume_kernelIdEvPKT_PS0_iiidddd --------------------------
	.section	.nv.constant0._Z20rotate_volume_kernelIdEvPKT_PS0_iiidddd,"a",@progbits
	.sectionflags	@""
	.align	4
.nv.constant0._Z20rotate_volume_kernelIdEvPKT_PS0_iiidddd:
	.zero		960


//--------------------- .nv.constant0._Z20rotate_volume_kernelIfEvPKT_PS0_iiidddd --------------------------
	.section	.nv.constant0._Z20rotate_volume_kernelIfEvPKT_PS0_iiidddd,"a",@progbits
	.sectionflags	@""
	.align	4
.nv.constant0._Z20rotate_volume_kernelIfEvPKT_PS0_iiidddd:
	.zero		960


//--------------------- .nv.constant0._Z20rotate_volume_kernelItEvPKT_PS0_iiidddd --------------------------
	.section	.nv.constant0._Z20rotate_volume_kernelItEvPKT_PS0_iiidddd,"a",@progbits
	.sectionflags	@""
	.align	4
.nv.constant0._Z20rotate_volume_kernelItEvPKT_PS0_iiidddd:
	.zero		960


//--------------------- .nv.constant0._Z20rotate_volume_kernelIhEvPKT_PS0_iiidddd --------------------------
	.section	.nv.constant0._Z20rotate_volume_kernelIhEvPKT_PS0_iiidddd,"a",@progbits
	.sectionflags	@""
	.align	4
.nv.constant0._Z20rotate_volume_kernelIhEvPKT_PS0_iiidddd:
	.zero		960


//--------------------- SYMBOLS --------------------------

	.type		.nv.reservedSmem.offset0,@object
	.size		.nv.reservedSmem.offset0,0x4
	.type		.nv.reservedSmem.cap,@object
	.size		.nv.reservedSmem.cap,0x4
